	.target	sm_100a

	.elftype	@"ET_EXEC"


//--------------------- .note.nv.tkinfo           --------------------------
	.section	.note.nv.tkinfo,"",@"SHT_NOTE"
	.sectionflags	@"SHF_NOTE_NV_TKINFO"
	.tkinfo
        /*0018*/ 	.word	0x00000002
        /*0030*/ 	.string	""
        /*0030*/ 	.string	"ptxas"
        /*0030*/ 	.string	"Cuda compilation tools, release 13.0, V13.0.88"
        /*0030*/ 	.string	"Build cuda_13.0.r13.0/compiler.36424714_0"
        /*0030*/ 	.string	"-arch sm_100a -m 64 "



//--------------------- .note.nv.cuinfo           --------------------------
	.section	.note.nv.cuinfo,"",@"SHT_NOTE"
	.sectionflags	@"SHF_NOTE_NV_CUINFO"
        /*0018*/ 	.short	0x0002
        /*001a*/ 	.short	0x0064
        /*001c*/ 	.short	0x0082
	.zero		2


//--------------------- .nv.info                  --------------------------
	.section	.nv.info,"",@"SHT_CUDA_INFO"
	.align	4


	//----- nvinfo : EIATTR_REGCOUNT
	.align		4
        /*0000*/ 	.byte	0x04, 0x2f
        /*0002*/ 	.short	(.L_19 - .L_18)
	.align		4
.L_18:
        /*0004*/ 	.word	index@(_ZN7cutlass13device_kernelINS_4conv6kernel13ConvUniversalINS1_16ConvProblemShapeILNS1_8OperatorE0ELi2EEENS1_10collective14CollectiveConvINS1_47MainloopSm100TmaUmmaWarpSpecializedImplicitGemmILS5_0ELi72ELi2ELi1ELi2EN4cute5tupleIJNSA_1CILi2EEENSC_ILi1EEESE_EEEEENSB_IJNSC_ILi128EEENSC_ILi64EEENSB_IJNSC_ILi32EEEEEEEEENS_12float_e4m3_tESM_NSA_8TiledMMAINSA_8MMA_AtomIJNSA_10MMA_TraitsINSA_25SM100_MMA_F8F6F4_2x1SM_SSEJSM_SM_fSH_SI_NSA_17integral_constantINSA_4UMMA5MajorELST_0EEESU_NSR_INSS_7ScaleInELSV_0EEESW_EEEEEENSA_6LayoutINSB_IJSE_SE_SE_EEENSB_IJNSC_ILi0EEES11_S11_EEEEENSB_IJNSA_10UnderscoreES14_S14_EEEEENS7_6detail27Sm100ImplicitGemmTileTraitsINSA_25SM100_TMA_2SM_LOAD_IM2COLENSA_14ComposedLayoutINSA_7SwizzleILi1ELi4ELi3EEENSA_18smem_ptr_flag_bitsILi8EEENSZ_INSB_IJNSC_ILi8EEESJ_EEENSB_IJSJ_SE_EEEEEEEvEENS18_INSA_18SM100_TMA_2SM_LOADES1J_vEEEENS_8epilogue10collective18CollectiveEpilogueINS1O_23Sm100TmaWarpSpecializedILi1ELi1ELi32ELb0ELb0EEEJNSB_IJSI_SI_SK_EEENSB_IJNSZ_ISI_SE_EES1U_EEESM_NSB_IJNSB_IJlllEEESE_S11_EEESM_S1X_NS1O_6fusion15FusionCallbacksIS1S_NS1Y_17LinearCombinationISM_fSM_fLNS_15FloatRoundStyleE2EEES1T_S1V_JEEENSA_5SM1004TMEM4LOAD26SM100_TMEM_LOAD_32dp32b32xENSA_20SM90_TMA_LOAD_IM2COLENS1A_INS1B_ILi2ELi4ELi3EEES1E_NSZ_INSB_IJS1F_SI_EEENSB_IJSI_SE_EEEEEEENSA_39AutoVectorizingCopyWithAssumedAlignmentILi128EEENSA_21SM90_TMA_STORE_IM2COLES2D_S2F_S2F_EEEvvEEEEvNT_6ParamsE)
        /*0008*/ 	.word	0x0000005d


	//----- nvinfo : EIATTR_FRAME_SIZE
	.align		4
.L_19:
        /*000c*/ 	.byte	0x04, 0x11
        /*000e*/ 	.short	(.L_21 - .L_20)
	.align		4
.L_20:
        /*0010*/ 	.word	index@($__internal_2_$__cuda_sm10x_tcgen05_guardrail_trap_unallocated_columns_being_dealloced)
        /*0014*/ 	.word	0x00000008


	//----- nvinfo : EIATTR_FRAME_SIZE
	.align		4
.L_21:
        /*0018*/ 	.byte	0x04, 0x11
        /*001a*/ 	.short	(.L_23 - .L_22)
	.align		4
.L_22:
        /*001c*/ 	.word	index@($__internal_1_$__cuda_sm10x_tcgen05_guardrail_trap_phase_invalid_during_alloc)
        /*0020*/ 	.word	0x00000008


	//----- nvinfo : EIATTR_FRAME_SIZE
	.align		4
.L_23:
        /*0024*/ 	.byte	0x04, 0x11
        /*0026*/ 	.short	(.L_25 - .L_24)
	.align		4
.L_24:
        /*0028*/ 	.word	index@($__internal_0_$__cuda_sm10x_tcgen05_guardrail_trap_col_being_dealloced_not_returned_by_alloc)
        /*002c*/ 	.word	0x00000008


	//----- nvinfo : EIATTR_FRAME_SIZE
	.align		4
.L_25:
        /*0030*/ 	.byte	0x04, 0x11
        /*0032*/ 	.short	(.L_27 - .L_26)
	.align		4
.L_26:
        /*0034*/ 	.word	index@(_ZN7cutlass13device_kernelINS_4conv6kernel13ConvUniversalINS1_16ConvProblemShapeILNS1_8OperatorE0ELi2EEENS1_10collective14CollectiveConvINS1_47MainloopSm100TmaUmmaWarpSpecializedImplicitGemmILS5_0ELi72ELi2ELi1ELi2EN4cute5tupleIJNSA_1CILi2EEENSC_ILi1EEESE_EEEEENSB_IJNSC_ILi128EEENSC_ILi64EEENSB_IJNSC_ILi32EEEEEEEEENS_12float_e4m3_tESM_NSA_8TiledMMAINSA_8MMA_AtomIJNSA_10MMA_TraitsINSA_25SM100_MMA_F8F6F4_2x1SM_SSEJSM_SM_fSH_SI_NSA_17integral_constantINSA_4UMMA5MajorELST_0EEESU_NSR_INSS_7ScaleInELSV_0EEESW_EEEEEENSA_6LayoutINSB_IJSE_SE_SE_EEENSB_IJNSC_ILi0EEES11_S11_EEEEENSB_IJNSA_10UnderscoreES14_S14_EEEEENS7_6detail27Sm100ImplicitGemmTileTraitsINSA_25SM100_TMA_2SM_LOAD_IM2COLENSA_14ComposedLayoutINSA_7SwizzleILi1ELi4ELi3EEENSA_18smem_ptr_flag_bitsILi8EEENSZ_INSB_IJNSC_ILi8EEESJ_EEENSB_IJSJ_SE_EEEEEEEvEENS18_INSA_18SM100_TMA_2SM_LOADES1J_vEEEENS_8epilogue10collective18CollectiveEpilogueINS1O_23Sm100TmaWarpSpecializedILi1ELi1ELi32ELb0ELb0EEEJNSB_IJSI_SI_SK_EEENSB_IJNSZ_ISI_SE_EES1U_EEESM_NSB_IJNSB_IJlllEEESE_S11_EEESM_S1X_NS1O_6fusion15FusionCallbacksIS1S_NS1Y_17LinearCombinationISM_fSM_fLNS_15FloatRoundStyleE2EEES1T_S1V_JEEENSA_5SM1004TMEM4LOAD26SM100_TMEM_LOAD_32dp32b32xENSA_20SM90_TMA_LOAD_IM2COLENS1A_INS1B_ILi2ELi4ELi3EEES1E_NSZ_INSB_IJS1F_SI_EEENSB_IJSI_SE_EEEEEEENSA_39AutoVectorizingCopyWithAssumedAlignmentILi128EEENSA_21SM90_TMA_STORE_IM2COLES2D_S2F_S2F_EEEvvEEEEvNT_6ParamsE)
        /*0038*/ 	.word	0x00000008


	//----- nvinfo : EIATTR_MIN_STACK_SIZE
	.align		4
.L_27:
        /*003c*/ 	.byte	0x04, 0x12
        /*003e*/ 	.short	(.L_29 - .L_28)
	.align		4
.L_28:
        /*0040*/ 	.word	index@(_ZN7cutlass13device_kernelINS_4conv6kernel13ConvUniversalINS1_16ConvProblemShapeILNS1_8OperatorE0ELi2EEENS1_10collective14CollectiveConvINS1_47MainloopSm100TmaUmmaWarpSpecializedImplicitGemmILS5_0ELi72ELi2ELi1ELi2EN4cute5tupleIJNSA_1CILi2EEENSC_ILi1EEESE_EEEEENSB_IJNSC_ILi128EEENSC_ILi64EEENSB_IJNSC_ILi32EEEEEEEEENS_12float_e4m3_tESM_NSA_8TiledMMAINSA_8MMA_AtomIJNSA_10MMA_TraitsINSA_25SM100_MMA_F8F6F4_2x1SM_SSEJSM_SM_fSH_SI_NSA_17integral_constantINSA_4UMMA5MajorELST_0EEESU_NSR_INSS_7ScaleInELSV_0EEESW_EEEEEENSA_6LayoutINSB_IJSE_SE_SE_EEENSB_IJNSC_ILi0EEES11_S11_EEEEENSB_IJNSA_10UnderscoreES14_S14_EEEEENS7_6detail27Sm100ImplicitGemmTileTraitsINSA_25SM100_TMA_2SM_LOAD_IM2COLENSA_14ComposedLayoutINSA_7SwizzleILi1ELi4ELi3EEENSA_18smem_ptr_flag_bitsILi8EEENSZ_INSB_IJNSC_ILi8EEESJ_EEENSB_IJSJ_SE_EEEEEEEvEENS18_INSA_18SM100_TMA_2SM_LOADES1J_vEEEENS_8epilogue10collective18CollectiveEpilogueINS1O_23Sm100TmaWarpSpecializedILi1ELi1ELi32ELb0ELb0EEEJNSB_IJSI_SI_SK_EEENSB_IJNSZ_ISI_SE_EES1U_EEESM_NSB_IJNSB_IJlllEEESE_S11_EEESM_S1X_NS1O_6fusion15FusionCallbacksIS1S_NS1Y_17LinearCombinationISM_fSM_fLNS_15FloatRoundStyleE2EEES1T_S1V_JEEENSA_5SM1004TMEM4LOAD26SM100_TMEM_LOAD_32dp32b32xENSA_20SM90_TMA_LOAD_IM2COLENS1A_INS1B_ILi2ELi4ELi3EEES1E_NSZ_INSB_IJS1F_SI_EEENSB_IJSI_SE_EEEEEEENSA_39AutoVectorizingCopyWithAssumedAlignmentILi128EEENSA_21SM90_TMA_STORE_IM2COLES2D_S2F_S2F_EEEvvEEEEvNT_6ParamsE)
        /*0044*/ 	.word	0x00000008
.L_29:


//--------------------- .nv.compat                --------------------------
	.section	.nv.compat,"",@"SHT_CUDA_COMPAT_INFO"
	.align	4
        /*0000*/ 	.byte	0x02, 0x09, 0x01, 0x00, 0x02, 0x02, 0x02, 0x00, 0x02, 0x05, 0x05, 0x00, 0x03, 0x07, 0x01, 0x01
        /*0010*/ 	.byte	0x02, 0x03, 0x01, 0x00, 0x02, 0x06, 0x01, 0x00, 0x04, 0x0b, 0x08, 0x00, 0x09, 0x00, 0x00, 0x00
        /*0020*/ 	.byte	0x00, 0x00, 0x00, 0x00


//--------------------- .nv.info._ZN7cutlass13device_kernelINS_4conv6kernel13ConvUniversalINS1_16ConvProblemShapeILNS1_8OperatorE0ELi2EEENS1_10collective14CollectiveConvINS1_47MainloopSm100TmaUmmaWarpSpecializedImplicitGemmILS5_0ELi72ELi2ELi1ELi2EN4cute5tupleIJNSA_1CILi2EEENSC_ILi1EEESE_EEEEENSB_IJNSC_ILi128EEENSC_ILi64EEENSB_IJNSC_ILi32EEEEEEEEENS_12float_e4m3_tESM_NSA_8TiledMMAINSA_8MMA_AtomIJNSA_10MMA_TraitsINSA_25SM100_MMA_F8F6F4_2x1SM_SSEJSM_SM_fSH_SI_NSA_17integral_constantINSA_4UMMA5MajorELST_0EEESU_NSR_INSS_7ScaleInELSV_0EEESW_EEEEEENSA_6LayoutINSB_IJSE_SE_SE_EEENSB_IJNSC_ILi0EEES11_S11_EEEEENSB_IJNSA_10UnderscoreES14_S14_EEEEENS7_6detail27Sm100ImplicitGemmTileTraitsINSA_25SM100_TMA_2SM_LOAD_IM2COLENSA_14ComposedLayoutINSA_7SwizzleILi1ELi4ELi3EEENSA_18smem_ptr_flag_bitsILi8EEENSZ_INSB_IJNSC_ILi8EEESJ_EEENSB_IJSJ_SE_EEEEEEEvEENS18_INSA_18SM100_TMA_2SM_LOADES1J_vEEEENS_8epilogue10collective18CollectiveEpilogueINS1O_23Sm100TmaWarpSpecializedILi1ELi1ELi32ELb0ELb0EEEJNSB_IJSI_SI_SK_EEENSB_IJNSZ_ISI_SE_EES1U_EEESM_NSB_IJNSB_IJlllEEESE_S11_EEESM_S1X_NS1O_6fusion15FusionCallbacksIS1S_NS1Y_17LinearCombinationISM_fSM_fLNS_15FloatRoundStyleE2EEES1T_S1V_JEEENSA_5SM1004TMEM4LOAD26SM100_TMEM_LOAD_32dp32b32xENSA_20SM90_TMA_LOAD_IM2COLENS1A_INS1B_ILi2ELi4ELi3EEES1E_NSZ_INSB_IJS1F_SI_EEENSB_IJSI_SE_EEEEEEENSA_39AutoVectorizingCopyWithAssumedAlignmentILi128EEENSA_21SM90_TMA_STORE_IM2COLES2D_S2F_S2F_EEEvvEEEEvNT_6ParamsE --------------------------
	.section	.nv.info._ZN7cutlass13device_kernelINS_4conv6kernel13ConvUniversalINS1_16ConvProblemShapeILNS1_8OperatorE0ELi2EEENS1_10collective14CollectiveConvINS1_47MainloopSm100TmaUmmaWarpSpecializedImplicitGemmILS5_0ELi72ELi2ELi1ELi2EN4cute5tupleIJNSA_1CILi2EEENSC_ILi1EEESE_EEEEENSB_IJNSC_ILi128EEENSC_ILi64EEENSB_IJNSC_ILi32EEEEEEEEENS_12float_e4m3_tESM_NSA_8TiledMMAINSA_8MMA_AtomIJNSA_10MMA_TraitsINSA_25SM100_MMA_F8F6F4_2x1SM_SSEJSM_SM_fSH_SI_NSA_17integral_constantINSA_4UMMA5MajorELST_0EEESU_NSR_INSS_7ScaleInELSV_0EEESW_EEEEEENSA_6LayoutINSB_IJSE_SE_SE_EEENSB_IJNSC_ILi0EEES11_S11_EEEEENSB_IJNSA_10UnderscoreES14_S14_EEEEENS7_6detail27Sm100ImplicitGemmTileTraitsINSA_25SM100_TMA_2SM_LOAD_IM2COLENSA_14ComposedLayoutINSA_7SwizzleILi1ELi4ELi3EEENSA_18smem_ptr_flag_bitsILi8EEENSZ_INSB_IJNSC_ILi8EEESJ_EEENSB_IJSJ_SE_EEEEEEEvEENS18_INSA_18SM100_TMA_2SM_LOADES1J_vEEEENS_8epilogue10collective18CollectiveEpilogueINS1O_23Sm100TmaWarpSpecializedILi1ELi1ELi32ELb0ELb0EEEJNSB_IJSI_SI_SK_EEENSB_IJNSZ_ISI_SE_EES1U_EEESM_NSB_IJNSB_IJlllEEESE_S11_EEESM_S1X_NS1O_6fusion15FusionCallbacksIS1S_NS1Y_17LinearCombinationISM_fSM_fLNS_15FloatRoundStyleE2EEES1T_S1V_JEEENSA_5SM1004TMEM4LOAD26SM100_TMEM_LOAD_32dp32b32xENSA_20SM90_TMA_LOAD_IM2COLENS1A_INS1B_ILi2ELi4ELi3EEES1E_NSZ_INSB_IJS1F_SI_EEENSB_IJSI_SE_EEEEEEENSA_39AutoVectorizingCopyWithAssumedAlignmentILi128EEENSA_21SM90_TMA_STORE_IM2COLES2D_S2F_S2F_EEEvvEEEEvNT_6ParamsE,"",@"SHT_CUDA_INFO"
	.sectionflags	@""
	.align	4


	//----- nvinfo : EIATTR_CUDA_API_VERSION
	.align		4
        /*0000*/ 	.byte	0x04, 0x37
        /*0002*/ 	.short	(.L_31 - .L_30)
.L_30:
        /*0004*/ 	.word	0x00000082


	//----- nvinfo : EIATTR_KPARAM_INFO
	.align		4
.L_31:
        /*0008*/ 	.byte	0x04, 0x17
        /*000a*/ 	.short	(.L_33 - .L_32)
.L_32:
        /*000c*/ 	.word	0x00000000
        /*0010*/ 	.short	0x0000
        /*0012*/ 	.short	0x0000
        /*0014*/ 	.byte	0x00, 0xf0, 0x01, 0x20


	//----- nvinfo : EIATTR_AT_ENTRY_FRAGMENTS
	.align		4
.L_33:
        /*0018*/ 	.byte	0x04, 0x4f
        /*001a*/ 	.short	(.L_35 - .L_34)


	//   ....[0]....
.L_34:
        /*001c*/ 	.word	0x00000007


	//----- nvinfo : EIATTR_RESERVED_SMEM_USED
	.align		4
.L_35:
        /*0020*/ 	.byte	0x01, 0x41
	.zero		2


	//----- nvinfo : EIATTR_SPARSE_MMA_MASK
	.align		4
        /*0024*/ 	.byte	0x03, 0x50
        /*0026*/ 	.short	0x0000


	//----- nvinfo : EIATTR_TCGEN05_2CTA_USED
	.align		4
        /*0028*/ 	.byte	0x01, 0x52
	.zero		2


	//----- nvinfo : EIATTR_MAXREG_COUNT
	.align		4
        /*002c*/ 	.byte	0x03, 0x1b
        /*002e*/ 	.short	0x00ff


	//----- nvinfo : EIATTR_NUM_BARRIERS
	.align		4
        /*0030*/ 	.byte	0x02, 0x4c
        /*0032*/ 	.byte	0x07
	.zero		1


	//----- nvinfo : EIATTR_EXTERNS
	.align		4
        /*0034*/ 	.byte	0x04, 0x0f
        /*0036*/ 	.short	(.L_37 - .L_36)


	//   ....[0]....
	.align		4
.L_36:
        /*0038*/ 	.word	index@(__assertfail)


	//----- nvinfo : EIATTR_MERCURY_ISA_VERSION
	.align		4
.L_37:
        /*003c*/ 	.byte	0x03, 0x5f
        /*003e*/ 	.short	0x0101


	//----- nvinfo : EIATTR_INT_WARP_WIDE_INSTR_OFFSETS
	.align		4
        /*0040*/ 	.byte	0x04, 0x31
        /*0042*/ 	.short	(.L_39 - .L_38)


	//   ....[0]....
.L_38:
        /*0044*/ 	.word	0x000014a0


	//   ....[1]....
        /*0048*/ 	.word	0x00001550


	//   ....[2]....
        /*004c*/ 	.word	0x000072a0


	//   ....[3]....
        /*0050*/ 	.word	0x000072c0


	//   ....[4]....
        /*0054*/ 	.word	0x000072f0


	//   ....[5]....
        /*0058*/ 	.word	0x00007e60


	//   ....[6]....
        /*005c*/ 	.word	0x00008020


	//----- nvinfo : EIATTR_COOP_GROUP_MASK_REGIDS
	.align		4
.L_39:
        /*0060*/ 	.byte	0x04, 0x29
        /*0062*/ 	.short	(.L_41 - .L_40)


	//   ....[0]....
.L_40:
        /*0064*/ 	.word	0xffffffff


	//   ....[1]....
        /*0068*/ 	.word	0xffffffff


	//   ....[2]....
        /*006c*/ 	.word	0xffffffff


	//   ....[3]....
        /*0070*/ 	.word	0xffffffff


	//   ....[4]....
        /*0074*/ 	.word	0xffffffff


	//   ....[5]....
        /*0078*/ 	.word	0xffffffff


	//   ....[6]....
        /*007c*/ 	.word	0xffffffff


	//   ....[7]....
        /*0080*/ 	.word	0xffffffff


	//   ....[8]....
        /*0084*/ 	.word	0xffffffff


	//   ....[9]....
        /*0088*/ 	.word	0xffffffff


	//   ....[10]....
        /*008c*/ 	.word	0xffffffff


	//   ....[11]....
        /*0090*/ 	.word	0xffffffff


	//   ....[12]....
        /*0094*/ 	.word	0xffffffff


	//----- nvinfo : EIATTR_COOP_GROUP_INSTR_OFFSETS
	.align		4
.L_41:
        /*0098*/ 	.byte	0x04, 0x28
        /*009a*/ 	.short	(.L_43 - .L_42)


	//   ....[0]....
.L_42:
        /*009c*/ 	.word	0x000000d0


	//   ....[1]....
        /*00a0*/ 	.word	0x00000540


	//   ....[2]....
        /*00a4*/ 	.word	0x00000f90


	//   ....[3]....
        /*00a8*/ 	.word	0x000010d0


	//   ....[4]....
        /*00ac*/ 	.word	0x000011d0


	//   ....[5]....
        /*00b0*/ 	.word	0x00001320


	//   ....[6]....
        /*00b4*/ 	.word	0x000015c0


	//   ....[7]....
        /*00b8*/ 	.word	0x00002c60


	//   ....[8]....
        /*00bc*/ 	.word	0x00006320


	//   ....[9]....
        /*00c0*/ 	.word	0x000067f0


	//   ....[10]....
        /*00c4*/ 	.word	0x00006820


	//   ....[11]....
        /*00c8*/ 	.word	0x000071b0


	//   ....[12]....
        /*00cc*/ 	.word	0x000073c0


	//----- nvinfo : EIATTR_VRC_CTA_INIT_COUNT
	.align		4
.L_43:
        /*00d0*/ 	.byte	0x02, 0x4a
        /*00d2*/ 	.byte	0x80
	.zero		1


	//----- nvinfo : EIATTR_SYSCALL_OFFSETS
	.align		4
        /*00d4*/ 	.byte	0x04, 0x46
        /*00d6*/ 	.short	(.L_45 - .L_44)


	//   ....[0]....
.L_44:
        /*00d8*/ 	.word	0x00008bd0


	//   ....[1]....
        /*00dc*/ 	.word	0x00008d10


	//   ....[2]....
        /*00e0*/ 	.word	0x00009460


	//----- nvinfo : EIATTR_MBARRIER_INSTR_OFFSETS
	.align		4
.L_45:
        /*00e4*/ 	.byte	0x04, 0x39
        /*00e6*/ 	.short	(.L_47 - .L_46)


	//   ....[0]....
.L_46:
        /*00e8*/ 	.word	0x00000670
        /*00ec*/ 	.word	0x000000ff
        /*00f0*/ 	.word	0x00000000
        /*00f4*/ 	.short	0x0100
        /*00f6*/ 	.byte	0x04
	.zero		1


	//   ....[1]....
        /*00f8*/ 	.word	0x00000680
        /*00fc*/ 	.word	0x000000ff
        /*0100*/ 	.word	0x00000240
        /*0104*/ 	.short	0x0100
        /*0106*/ 	.byte	0x04
	.zero		1


	//   ....[2]....
        /*0108*/ 	.word	0x00000690
        /*010c*/ 	.word	0x000000ff
        /*0110*/ 	.word	0x00000008
        /*0114*/ 	.short	0x0100
        /*0116*/ 	.byte	0x04
	.zero		1


	//   ....[3]....
        /*0118*/ 	.word	0x000006a0
        /*011c*/ 	.word	0x000000ff
        /*0120*/ 	.word	0x00000248
        /*0124*/ 	.short	0x0100
        /*0126*/ 	.byte	0x04
	.zero		1


	//   ....[4]....
        /*0128*/ 	.word	0x000006b0
        /*012c*/ 	.word	0x000000ff
        /*0130*/ 	.word	0x00000010
        /*0134*/ 	.short	0x0100
        /*0136*/ 	.byte	0x04
	.zero		1


	//   ....[5]....
        /*0138*/ 	.word	0x000006c0
        /*013c*/ 	.word	0x000000ff
        /*0140*/ 	.word	0x00000250
        /*0144*/ 	.short	0x0100
        /*0146*/ 	.byte	0x04
	.zero		1


	//   ....[6]....
        /*0148*/ 	.word	0x000006d0
        /*014c*/ 	.word	0x000000ff
        /*0150*/ 	.word	0x00000018
        /*0154*/ 	.short	0x0100
        /*0156*/ 	.byte	0x04
	.zero		1


	//   ....[7]....
        /*0158*/ 	.word	0x000006e0
        /*015c*/ 	.word	0x000000ff
        /*0160*/ 	.word	0x00000258
        /*0164*/ 	.short	0x0100
        /*0166*/ 	.byte	0x04
	.zero		1


	//   ....[8]....
        /*0168*/ 	.word	0x000006f0
        /*016c*/ 	.word	0x000000ff
        /*0170*/ 	.word	0x00000020
        /*0174*/ 	.short	0x0100
        /*0176*/ 	.byte	0x04
	.zero		1


	//   ....[9]....
        /*0178*/ 	.word	0x00000700
        /*017c*/ 	.word	0x000000ff
        /*0180*/ 	.word	0x00000260
        /*0184*/ 	.short	0x0100
        /*0186*/ 	.byte	0x04
	.zero		1


	//   ....[10]....
        /*0188*/ 	.word	0x00000710
        /*018c*/ 	.word	0x000000ff
        /*0190*/ 	.word	0x00000028
        /*0194*/ 	.short	0x0100
        /*0196*/ 	.byte	0x04
	.zero		1


	//   ....[11]....
        /*0198*/ 	.word	0x00000720
        /*019c*/ 	.word	0x000000ff
        /*01a0*/ 	.word	0x00000268
        /*01a4*/ 	.short	0x0100
        /*01a6*/ 	.byte	0x04
	.zero		1


	//   ....[12]....
        /*01a8*/ 	.word	0x00000730
        /*01ac*/ 	.word	0x000000ff
        /*01b0*/ 	.word	0x00000030
        /*01b4*/ 	.short	0x0100
        /*01b6*/ 	.byte	0x04
	.zero		1


	//   ....[13]....
        /*01b8*/ 	.word	0x00000740
        /*01bc*/ 	.word	0x000000ff
        /*01c0*/ 	.word	0x00000270
        /*01c4*/ 	.short	0x0100
        /*01c6*/ 	.byte	0x04
	.zero		1


	//   ....[14]....
        /*01c8*/ 	.word	0x00000750
        /*01cc*/ 	.word	0x000000ff
        /*01d0*/ 	.word	0x00000038
        /*01d4*/ 	.short	0x0100
        /*01d6*/ 	.byte	0x04
	.zero		1


	//   ....[15]....
        /*01d8*/ 	.word	0x00000760
        /*01dc*/ 	.word	0x000000ff
        /*01e0*/ 	.word	0x00000278
        /*01e4*/ 	.short	0x0100
        /*01e6*/ 	.byte	0x04
	.zero		1


	//   ....[16]....
        /*01e8*/ 	.word	0x00000770
        /*01ec*/ 	.word	0x000000ff
        /*01f0*/ 	.word	0x00000040
        /*01f4*/ 	.short	0x0100
        /*01f6*/ 	.byte	0x04
	.zero		1


	//   ....[17]....
        /*01f8*/ 	.word	0x00000780
        /*01fc*/ 	.word	0x000000ff
        /*0200*/ 	.word	0x00000280
        /*0204*/ 	.short	0x0100
        /*0206*/ 	.byte	0x04
	.zero		1


	//   ....[18]....
        /*0208*/ 	.word	0x00000790
        /*020c*/ 	.word	0x000000ff
        /*0210*/ 	.word	0x00000048
        /*0214*/ 	.short	0x0100
        /*0216*/ 	.byte	0x04
	.zero		1


	//   ....[19]....
        /*0218*/ 	.word	0x000007a0
        /*021c*/ 	.word	0x000000ff
        /*0220*/ 	.word	0x00000288
        /*0224*/ 	.short	0x0100
        /*0226*/ 	.byte	0x04
	.zero		1


	//   ....[20]....
        /*0228*/ 	.word	0x000007b0
        /*022c*/ 	.word	0x000000ff
        /*0230*/ 	.word	0x00000050
        /*0234*/ 	.short	0x0100
        /*0236*/ 	.byte	0x04
	.zero		1


	//   ....[21]....
        /*0238*/ 	.word	0x000007c0
        /*023c*/ 	.word	0x000000ff
        /*0240*/ 	.word	0x00000290
        /*0244*/ 	.short	0x0100
        /*0246*/ 	.byte	0x04
	.zero		1


	//   ....[22]....
        /*0248*/ 	.word	0x000007d0
        /*024c*/ 	.word	0x000000ff
        /*0250*/ 	.word	0x00000058
        /*0254*/ 	.short	0x0100
        /*0256*/ 	.byte	0x04
	.zero		1


	//   ....[23]....
        /*0258*/ 	.word	0x000007e0
        /*025c*/ 	.word	0x000000ff
        /*0260*/ 	.word	0x00000298
        /*0264*/ 	.short	0x0100
        /*0266*/ 	.byte	0x04
	.zero		1


	//   ....[24]....
        /*0268*/ 	.word	0x000007f0
        /*026c*/ 	.word	0x000000ff
        /*0270*/ 	.word	0x00000060
        /*0274*/ 	.short	0x0100
        /*0276*/ 	.byte	0x04
	.zero		1


	//   ....[25]....
        /*0278*/ 	.word	0x00000800
        /*027c*/ 	.word	0x000000ff
        /*0280*/ 	.word	0x000002a0
        /*0284*/ 	.short	0x0100
        /*0286*/ 	.byte	0x04
	.zero		1


	//   ....[26]....
        /*0288*/ 	.word	0x00000810
        /*028c*/ 	.word	0x000000ff
        /*0290*/ 	.word	0x00000068
        /*0294*/ 	.short	0x0100
        /*0296*/ 	.byte	0x04
	.zero		1


	//   ....[27]....
        /*0298*/ 	.word	0x00000820
        /*029c*/ 	.word	0x000000ff
        /*02a0*/ 	.word	0x000002a8
        /*02a4*/ 	.short	0x0100
        /*02a6*/ 	.byte	0x04
	.zero		1


	//   ....[28]....
        /*02a8*/ 	.word	0x00000830
        /*02ac*/ 	.word	0x000000ff
        /*02b0*/ 	.word	0x00000070
        /*02b4*/ 	.short	0x0100
        /*02b6*/ 	.byte	0x04
	.zero		1


	//   ....[29]....
        /*02b8*/ 	.word	0x00000840
        /*02bc*/ 	.word	0x000000ff
        /*02c0*/ 	.word	0x000002b0
        /*02c4*/ 	.short	0x0100
        /*02c6*/ 	.byte	0x04
	.zero		1


	//   ....[30]....
        /*02c8*/ 	.word	0x00000850
        /*02cc*/ 	.word	0x000000ff
        /*02d0*/ 	.word	0x00000078
        /*02d4*/ 	.short	0x0100
        /*02d6*/ 	.byte	0x04
	.zero		1


	//   ....[31]....
        /*02d8*/ 	.word	0x00000860
        /*02dc*/ 	.word	0x000000ff
        /*02e0*/ 	.word	0x000002b8
        /*02e4*/ 	.short	0x0100
        /*02e6*/ 	.byte	0x04
	.zero		1


	//   ....[32]....
        /*02e8*/ 	.word	0x00000870
        /*02ec*/ 	.word	0x000000ff
        /*02f0*/ 	.word	0x00000080
        /*02f4*/ 	.short	0x0100
        /*02f6*/ 	.byte	0x04
	.zero		1


	//   ....[33]....
        /*02f8*/ 	.word	0x00000880
        /*02fc*/ 	.word	0x000000ff
        /*0300*/ 	.word	0x000002c0
        /*0304*/ 	.short	0x0100
        /*0306*/ 	.byte	0x04
	.zero		1


	//   ....[34]....
        /*0308*/ 	.word	0x00000890
        /*030c*/ 	.word	0x000000ff
        /*0310*/ 	.word	0x00000088
        /*0314*/ 	.short	0x0100
        /*0316*/ 	.byte	0x04
	.zero		1


	//   ....[35]....
        /*0318*/ 	.word	0x000008a0
        /*031c*/ 	.word	0x000000ff
        /*0320*/ 	.word	0x000002c8
        /*0324*/ 	.short	0x0100
        /*0326*/ 	.byte	0x04
	.zero		1


	//   ....[36]....
        /*0328*/ 	.word	0x000008b0
        /*032c*/ 	.word	0x000000ff
        /*0330*/ 	.word	0x00000090
        /*0334*/ 	.short	0x0100
        /*0336*/ 	.byte	0x04
	.zero		1


	//   ....[37]....
        /*0338*/ 	.word	0x000008c0
        /*033c*/ 	.word	0x000000ff
        /*0340*/ 	.word	0x000002d0
        /*0344*/ 	.short	0x0100
        /*0346*/ 	.byte	0x04
	.zero		1


	//   ....[38]....
        /*0348*/ 	.word	0x000008d0
        /*034c*/ 	.word	0x000000ff
        /*0350*/ 	.word	0x00000098
        /*0354*/ 	.short	0x0100
        /*0356*/ 	.byte	0x04
	.zero		1


	//   ....[39]....
        /*0358*/ 	.word	0x000008e0
        /*035c*/ 	.word	0x000000ff
        /*0360*/ 	.word	0x000002d8
        /*0364*/ 	.short	0x0100
        /*0366*/ 	.byte	0x04
	.zero		1


	//   ....[40]....
        /*0368*/ 	.word	0x000008f0
        /*036c*/ 	.word	0x000000ff
        /*0370*/ 	.word	0x000000a0
        /*0374*/ 	.short	0x0100
        /*0376*/ 	.byte	0x04
	.zero		1


	//   ....[41]....
        /*0378*/ 	.word	0x00000900
        /*037c*/ 	.word	0x000000ff
        /*0380*/ 	.word	0x000002e0
        /*0384*/ 	.short	0x0100
        /*0386*/ 	.byte	0x04
	.zero		1


	//   ....[42]....
        /*0388*/ 	.word	0x00000910
        /*038c*/ 	.word	0x000000ff
        /*0390*/ 	.word	0x000000a8
        /*0394*/ 	.short	0x0100
        /*0396*/ 	.byte	0x04
	.zero		1


	//   ....[43]....
        /*0398*/ 	.word	0x00000920
        /*039c*/ 	.word	0x000000ff
        /*03a0*/ 	.word	0x000002e8
        /*03a4*/ 	.short	0x0100
        /*03a6*/ 	.byte	0x04
	.zero		1


	//   ....[44]....
        /*03a8*/ 	.word	0x00000930
        /*03ac*/ 	.word	0x000000ff
        /*03b0*/ 	.word	0x000000b0
        /*03b4*/ 	.short	0x0100
        /*03b6*/ 	.byte	0x04
	.zero		1


	//   ....[45]....
        /*03b8*/ 	.word	0x00000940
        /*03bc*/ 	.word	0x000000ff
        /*03c0*/ 	.word	0x000002f0
        /*03c4*/ 	.short	0x0100
        /*03c6*/ 	.byte	0x04
	.zero		1


	//   ....[46]....
        /*03c8*/ 	.word	0x00000950
        /*03cc*/ 	.word	0x000000ff
        /*03d0*/ 	.word	0x000000b8
        /*03d4*/ 	.short	0x0100
        /*03d6*/ 	.byte	0x04
	.zero		1


	//   ....[47]....
        /*03d8*/ 	.word	0x00000960
        /*03dc*/ 	.word	0x000000ff
        /*03e0*/ 	.word	0x000002f8
        /*03e4*/ 	.short	0x0100
        /*03e6*/ 	.byte	0x04
	.zero		1


	//   ....[48]....
        /*03e8*/ 	.word	0x00000970
        /*03ec*/ 	.word	0x000000ff
        /*03f0*/ 	.word	0x000000c0
        /*03f4*/ 	.short	0x0100
        /*03f6*/ 	.byte	0x04
	.zero		1


	//   ....[49]....
        /*03f8*/ 	.word	0x00000980
        /*03fc*/ 	.word	0x000000ff
        /*0400*/ 	.word	0x00000300
        /*0404*/ 	.short	0x0100
        /*0406*/ 	.byte	0x04
	.zero		1


	//   ....[50]....
        /*0408*/ 	.word	0x00000990
        /*040c*/ 	.word	0x000000ff
        /*0410*/ 	.word	0x000000c8
        /*0414*/ 	.short	0x0100
        /*0416*/ 	.byte	0x04
	.zero		1


	//   ....[51]....
        /*0418*/ 	.word	0x000009a0
        /*041c*/ 	.word	0x000000ff
        /*0420*/ 	.word	0x00000308
        /*0424*/ 	.short	0x0100
        /*0426*/ 	.byte	0x04
	.zero		1


	//   ....[52]....
        /*0428*/ 	.word	0x000009b0
        /*042c*/ 	.word	0x000000ff
        /*0430*/ 	.word	0x000000d0
        /*0434*/ 	.short	0x0100
        /*0436*/ 	.byte	0x04
	.zero		1


	//   ....[53]....
        /*0438*/ 	.word	0x000009c0
        /*043c*/ 	.word	0x000000ff
        /*0440*/ 	.word	0x00000310
        /*0444*/ 	.short	0x0100
        /*0446*/ 	.byte	0x04
	.zero		1


	//   ....[54]....
        /*0448*/ 	.word	0x000009d0
        /*044c*/ 	.word	0x000000ff
        /*0450*/ 	.word	0x000000d8
        /*0454*/ 	.short	0x0100
        /*0456*/ 	.byte	0x04
	.zero		1


	//   ....[55]....
        /*0458*/ 	.word	0x000009e0
        /*045c*/ 	.word	0x000000ff
        /*0460*/ 	.word	0x00000318
        /*0464*/ 	.short	0x0100
        /*0466*/ 	.byte	0x04
	.zero		1


	//   ....[56]....
        /*0468*/ 	.word	0x000009f0
        /*046c*/ 	.word	0x000000ff
        /*0470*/ 	.word	0x000000e0
        /*0474*/ 	.short	0x0100
        /*0476*/ 	.byte	0x04
	.zero		1


	//   ....[57]....
        /*0478*/ 	.word	0x00000a00
        /*047c*/ 	.word	0x000000ff
        /*0480*/ 	.word	0x00000320
        /*0484*/ 	.short	0x0100
        /*0486*/ 	.byte	0x04
	.zero		1


	//   ....[58]....
        /*0488*/ 	.word	0x00000a10
        /*048c*/ 	.word	0x000000ff
        /*0490*/ 	.word	0x000000e8
        /*0494*/ 	.short	0x0100
        /*0496*/ 	.byte	0x04
	.zero		1


	//   ....[59]....
        /*0498*/ 	.word	0x00000a20
        /*049c*/ 	.word	0x000000ff
        /*04a0*/ 	.word	0x00000328
        /*04a4*/ 	.short	0x0100
        /*04a6*/ 	.byte	0x04
	.zero		1


	//   ....[60]....
        /*04a8*/ 	.word	0x00000a30
        /*04ac*/ 	.word	0x000000ff
        /*04b0*/ 	.word	0x000000f0
        /*04b4*/ 	.short	0x0100
        /*04b6*/ 	.byte	0x04
	.zero		1


	//   ....[61]....
        /*04b8*/ 	.word	0x00000a40
        /*04bc*/ 	.word	0x000000ff
        /*04c0*/ 	.word	0x00000330
        /*04c4*/ 	.short	0x0100
        /*04c6*/ 	.byte	0x04
	.zero		1


	//   ....[62]....
        /*04c8*/ 	.word	0x00000a50
        /*04cc*/ 	.word	0x000000ff
        /*04d0*/ 	.word	0x000000f8
        /*04d4*/ 	.short	0x0100
        /*04d6*/ 	.byte	0x04
	.zero		1


	//   ....[63]....
        /*04d8*/ 	.word	0x00000a60
        /*04dc*/ 	.word	0x000000ff
        /*04e0*/ 	.word	0x00000338
        /*04e4*/ 	.short	0x0100
        /*04e6*/ 	.byte	0x04
	.zero		1


	//   ....[64]....
        /*04e8*/ 	.word	0x00000a70
        /*04ec*/ 	.word	0x000000ff
        /*04f0*/ 	.word	0x00000100
        /*04f4*/ 	.short	0x0100
        /*04f6*/ 	.byte	0x04
	.zero		1


	//   ....[65]....
        /*04f8*/ 	.word	0x00000a80
        /*04fc*/ 	.word	0x000000ff
        /*0500*/ 	.word	0x00000340
        /*0504*/ 	.short	0x0100
        /*0506*/ 	.byte	0x04
	.zero		1


	//   ....[66]....
        /*0508*/ 	.word	0x00000a90
        /*050c*/ 	.word	0x000000ff
        /*0510*/ 	.word	0x00000108
        /*0514*/ 	.short	0x0100
        /*0516*/ 	.byte	0x04
	.zero		1


	//   ....[67]....
        /*0518*/ 	.word	0x00000aa0
        /*051c*/ 	.word	0x000000ff
        /*0520*/ 	.word	0x00000348
        /*0524*/ 	.short	0x0100
        /*0526*/ 	.byte	0x04
	.zero		1


	//   ....[68]....
        /*0528*/ 	.word	0x00000ab0
        /*052c*/ 	.word	0x000000ff
        /*0530*/ 	.word	0x00000110
        /*0534*/ 	.short	0x0100
        /*0536*/ 	.byte	0x04
	.zero		1


	//   ....[69]....
        /*0538*/ 	.word	0x00000ac0
        /*053c*/ 	.word	0x000000ff
        /*0540*/ 	.word	0x00000350
        /*0544*/ 	.short	0x0100
        /*0546*/ 	.byte	0x04
	.zero		1


	//   ....[70]....
        /*0548*/ 	.word	0x00000ad0
        /*054c*/ 	.word	0x000000ff
        /*0550*/ 	.word	0x00000118
        /*0554*/ 	.short	0x0100
        /*0556*/ 	.byte	0x04
	.zero		1


	//   ....[71]....
        /*0558*/ 	.word	0x00000ae0
        /*055c*/ 	.word	0x000000ff
        /*0560*/ 	.word	0x00000358
        /*0564*/ 	.short	0x0100
        /*0566*/ 	.byte	0x04
	.zero		1


	//   ....[72]....
        /*0568*/ 	.word	0x00000af0
        /*056c*/ 	.word	0x000000ff
        /*0570*/ 	.word	0x00000120
        /*0574*/ 	.short	0x0100
        /*0576*/ 	.byte	0x04
	.zero		1


	//   ....[73]....
        /*0578*/ 	.word	0x00000b00
        /*057c*/ 	.word	0x000000ff
        /*0580*/ 	.word	0x00000360
        /*0584*/ 	.short	0x0100
        /*0586*/ 	.byte	0x04
	.zero		1


	//   ....[74]....
        /*0588*/ 	.word	0x00000b10
        /*058c*/ 	.word	0x000000ff
        /*0590*/ 	.word	0x00000128
        /*0594*/ 	.short	0x0100
        /*0596*/ 	.byte	0x04
	.zero		1


	//   ....[75]....
        /*0598*/ 	.word	0x00000b20
        /*059c*/ 	.word	0x000000ff
        /*05a0*/ 	.word	0x00000368
        /*05a4*/ 	.short	0x0100
        /*05a6*/ 	.byte	0x04
	.zero		1


	//   ....[76]....
        /*05a8*/ 	.word	0x00000b30
        /*05ac*/ 	.word	0x000000ff
        /*05b0*/ 	.word	0x00000130
        /*05b4*/ 	.short	0x0100
        /*05b6*/ 	.byte	0x04
	.zero		1


	//   ....[77]....
        /*05b8*/ 	.word	0x00000b40
        /*05bc*/ 	.word	0x000000ff
        /*05c0*/ 	.word	0x00000370
        /*05c4*/ 	.short	0x0100
        /*05c6*/ 	.byte	0x04
	.zero		1


	//   ....[78]....
        /*05c8*/ 	.word	0x00000b50
        /*05cc*/ 	.word	0x000000ff
        /*05d0*/ 	.word	0x00000138
        /*05d4*/ 	.short	0x0100
        /*05d6*/ 	.byte	0x04
	.zero		1


	//   ....[79]....
        /*05d8*/ 	.word	0x00000b60
        /*05dc*/ 	.word	0x000000ff
        /*05e0*/ 	.word	0x00000378
        /*05e4*/ 	.short	0x0100
        /*05e6*/ 	.byte	0x04
	.zero		1


	//   ....[80]....
        /*05e8*/ 	.word	0x00000b70
        /*05ec*/ 	.word	0x000000ff
        /*05f0*/ 	.word	0x00000140
        /*05f4*/ 	.short	0x0100
        /*05f6*/ 	.byte	0x04
	.zero		1


	//   ....[81]....
        /*05f8*/ 	.word	0x00000b80
        /*05fc*/ 	.word	0x000000ff
        /*0600*/ 	.word	0x00000380
        /*0604*/ 	.short	0x0100
        /*0606*/ 	.byte	0x04
	.zero		1


	//   ....[82]....
        /*0608*/ 	.word	0x00000b90
        /*060c*/ 	.word	0x000000ff
        /*0610*/ 	.word	0x00000148
        /*0614*/ 	.short	0x0100
        /*0616*/ 	.byte	0x04
	.zero		1


	//   ....[83]....
        /*0618*/ 	.word	0x00000ba0
        /*061c*/ 	.word	0x000000ff
        /*0620*/ 	.word	0x00000388
        /*0624*/ 	.short	0x0100
        /*0626*/ 	.byte	0x04
	.zero		1


	//   ....[84]....
        /*0628*/ 	.word	0x00000bb0
        /*062c*/ 	.word	0x000000ff
        /*0630*/ 	.word	0x00000150
        /*0634*/ 	.short	0x0100
        /*0636*/ 	.byte	0x04
	.zero		1


	//   ....[85]....
        /*0638*/ 	.word	0x00000bc0
        /*063c*/ 	.word	0x000000ff
        /*0640*/ 	.word	0x00000390
        /*0644*/ 	.short	0x0100
        /*0646*/ 	.byte	0x04
	.zero		1


	//   ....[86]....
        /*0648*/ 	.word	0x00000bd0
        /*064c*/ 	.word	0x000000ff
        /*0650*/ 	.word	0x00000158
        /*0654*/ 	.short	0x0100
        /*0656*/ 	.byte	0x04
	.zero		1


	//   ....[87]....
        /*0658*/ 	.word	0x00000be0
        /*065c*/ 	.word	0x000000ff
        /*0660*/ 	.word	0x00000398
        /*0664*/ 	.short	0x0100
        /*0666*/ 	.byte	0x04
	.zero		1


	//   ....[88]....
        /*0668*/ 	.word	0x00000bf0
        /*066c*/ 	.word	0x000000ff
        /*0670*/ 	.word	0x00000160
        /*0674*/ 	.short	0x0100
        /*0676*/ 	.byte	0x04
	.zero		1


	//   ....[89]....
        /*0678*/ 	.word	0x00000c00
        /*067c*/ 	.word	0x000000ff
        /*0680*/ 	.word	0x000003a0
        /*0684*/ 	.short	0x0100
        /*0686*/ 	.byte	0x04
	.zero		1


	//   ....[90]....
        /*0688*/ 	.word	0x00000c10
        /*068c*/ 	.word	0x000000ff
        /*0690*/ 	.word	0x00000168
        /*0694*/ 	.short	0x0100
        /*0696*/ 	.byte	0x04
	.zero		1


	//   ....[91]....
        /*0698*/ 	.word	0x00000c20
        /*069c*/ 	.word	0x000000ff
        /*06a0*/ 	.word	0x000003a8
        /*06a4*/ 	.short	0x0100
        /*06a6*/ 	.byte	0x04
	.zero		1


	//   ....[92]....
        /*06a8*/ 	.word	0x00000c30
        /*06ac*/ 	.word	0x000000ff
        /*06b0*/ 	.word	0x00000170
        /*06b4*/ 	.short	0x0100
        /*06b6*/ 	.byte	0x04
	.zero		1


	//   ....[93]....
        /*06b8*/ 	.word	0x00000c40
        /*06bc*/ 	.word	0x000000ff
        /*06c0*/ 	.word	0x000003b0
        /*06c4*/ 	.short	0x0100
        /*06c6*/ 	.byte	0x04
	.zero		1


	//   ....[94]....
        /*06c8*/ 	.word	0x00000c50
        /*06cc*/ 	.word	0x000000ff
        /*06d0*/ 	.word	0x00000178
        /*06d4*/ 	.short	0x0100
        /*06d6*/ 	.byte	0x04
	.zero		1


	//   ....[95]....
        /*06d8*/ 	.word	0x00000c60
        /*06dc*/ 	.word	0x000000ff
        /*06e0*/ 	.word	0x000003b8
        /*06e4*/ 	.short	0x0100
        /*06e6*/ 	.byte	0x04
	.zero		1


	//   ....[96]....
        /*06e8*/ 	.word	0x00000c70
        /*06ec*/ 	.word	0x000000ff
        /*06f0*/ 	.word	0x00000180
        /*06f4*/ 	.short	0x0100
        /*06f6*/ 	.byte	0x04
	.zero		1


	//   ....[97]....
        /*06f8*/ 	.word	0x00000c80
        /*06fc*/ 	.word	0x000000ff
        /*0700*/ 	.word	0x000003c0
        /*0704*/ 	.short	0x0100
        /*0706*/ 	.byte	0x04
	.zero		1


	//   ....[98]....
        /*0708*/ 	.word	0x00000c90
        /*070c*/ 	.word	0x000000ff
        /*0710*/ 	.word	0x00000188
        /*0714*/ 	.short	0x0100
        /*0716*/ 	.byte	0x04
	.zero		1


	//   ....[99]....
        /*0718*/ 	.word	0x00000ca0
        /*071c*/ 	.word	0x000000ff
        /*0720*/ 	.word	0x000003c8
        /*0724*/ 	.short	0x0100
        /*0726*/ 	.byte	0x04
	.zero		1


	//   ....[100]....
        /*0728*/ 	.word	0x00000cb0
        /*072c*/ 	.word	0x000000ff
        /*0730*/ 	.word	0x00000190
        /*0734*/ 	.short	0x0100
        /*0736*/ 	.byte	0x04
	.zero		1


	//   ....[101]....
        /*0738*/ 	.word	0x00000cc0
        /*073c*/ 	.word	0x000000ff
        /*0740*/ 	.word	0x000003d0
        /*0744*/ 	.short	0x0100
        /*0746*/ 	.byte	0x04
	.zero		1


	//   ....[102]....
        /*0748*/ 	.word	0x00000cd0
        /*074c*/ 	.word	0x000000ff
        /*0750*/ 	.word	0x00000198
        /*0754*/ 	.short	0x0100
        /*0756*/ 	.byte	0x04
	.zero		1


	//   ....[103]....
        /*0758*/ 	.word	0x00000ce0
        /*075c*/ 	.word	0x000000ff
        /*0760*/ 	.word	0x000003d8
        /*0764*/ 	.short	0x0100
        /*0766*/ 	.byte	0x04
	.zero		1


	//   ....[104]....
        /*0768*/ 	.word	0x00000cf0
        /*076c*/ 	.word	0x000000ff
        /*0770*/ 	.word	0x000001a0
        /*0774*/ 	.short	0x0100
        /*0776*/ 	.byte	0x04
	.zero		1


	//   ....[105]....
        /*0778*/ 	.word	0x00000d00
        /*077c*/ 	.word	0x000000ff
        /*0780*/ 	.word	0x000003e0
        /*0784*/ 	.short	0x0100
        /*0786*/ 	.byte	0x04
	.zero		1


	//   ....[106]....
        /*0788*/ 	.word	0x00000d10
        /*078c*/ 	.word	0x000000ff
        /*0790*/ 	.word	0x000001a8
        /*0794*/ 	.short	0x0100
        /*0796*/ 	.byte	0x04
	.zero		1


	//   ....[107]....
        /*0798*/ 	.word	0x00000d20
        /*079c*/ 	.word	0x000000ff
        /*07a0*/ 	.word	0x000003e8
        /*07a4*/ 	.short	0x0100
        /*07a6*/ 	.byte	0x04
	.zero		1


	//   ....[108]....
        /*07a8*/ 	.word	0x00000d30
        /*07ac*/ 	.word	0x000000ff
        /*07b0*/ 	.word	0x000001b0
        /*07b4*/ 	.short	0x0100
        /*07b6*/ 	.byte	0x04
	.zero		1


	//   ....[109]....
        /*07b8*/ 	.word	0x00000d40
        /*07bc*/ 	.word	0x000000ff
        /*07c0*/ 	.word	0x000003f0
        /*07c4*/ 	.short	0x0100
        /*07c6*/ 	.byte	0x04
	.zero		1


	//   ....[110]....
        /*07c8*/ 	.word	0x00000d50
        /*07cc*/ 	.word	0x000000ff
        /*07d0*/ 	.word	0x000001b8
        /*07d4*/ 	.short	0x0100
        /*07d6*/ 	.byte	0x04
	.zero		1


	//   ....[111]....
        /*07d8*/ 	.word	0x00000d60
        /*07dc*/ 	.word	0x000000ff
        /*07e0*/ 	.word	0x000003f8
        /*07e4*/ 	.short	0x0100
        /*07e6*/ 	.byte	0x04
	.zero		1


	//   ....[112]....
        /*07e8*/ 	.word	0x00000d70
        /*07ec*/ 	.word	0x000000ff
        /*07f0*/ 	.word	0x000001c0
        /*07f4*/ 	.short	0x0100
        /*07f6*/ 	.byte	0x04
	.zero		1


	//   ....[113]....
        /*07f8*/ 	.word	0x00000d80
        /*07fc*/ 	.word	0x000000ff
        /*0800*/ 	.word	0x00000400
        /*0804*/ 	.short	0x0100
        /*0806*/ 	.byte	0x04
	.zero		1


	//   ....[114]....
        /*0808*/ 	.word	0x00000d90
        /*080c*/ 	.word	0x000000ff
        /*0810*/ 	.word	0x000001c8
        /*0814*/ 	.short	0x0100
        /*0816*/ 	.byte	0x04
	.zero		1


	//   ....[115]....
        /*0818*/ 	.word	0x00000da0
        /*081c*/ 	.word	0x000000ff
        /*0820*/ 	.word	0x00000408
        /*0824*/ 	.short	0x0100
        /*0826*/ 	.byte	0x04
	.zero		1


	//   ....[116]....
        /*0828*/ 	.word	0x00000db0
        /*082c*/ 	.word	0x000000ff
        /*0830*/ 	.word	0x000001d0
        /*0834*/ 	.short	0x0100
        /*0836*/ 	.byte	0x04
	.zero		1


	//   ....[117]....
        /*0838*/ 	.word	0x00000dc0
        /*083c*/ 	.word	0x000000ff
        /*0840*/ 	.word	0x00000410
        /*0844*/ 	.short	0x0100
        /*0846*/ 	.byte	0x04
	.zero		1


	//   ....[118]....
        /*0848*/ 	.word	0x00000dd0
        /*084c*/ 	.word	0x000000ff
        /*0850*/ 	.word	0x000001d8
        /*0854*/ 	.short	0x0100
        /*0856*/ 	.byte	0x04
	.zero		1


	//   ....[119]....
        /*0858*/ 	.word	0x00000de0
        /*085c*/ 	.word	0x000000ff
        /*0860*/ 	.word	0x00000418
        /*0864*/ 	.short	0x0100
        /*0866*/ 	.byte	0x04
	.zero		1


	//   ....[120]....
        /*0868*/ 	.word	0x00000df0
        /*086c*/ 	.word	0x000000ff
        /*0870*/ 	.word	0x000001e0
        /*0874*/ 	.short	0x0100
        /*0876*/ 	.byte	0x04
	.zero		1


	//   ....[121]....
        /*0878*/ 	.word	0x00000e00
        /*087c*/ 	.word	0x000000ff
        /*0880*/ 	.word	0x00000420
        /*0884*/ 	.short	0x0100
        /*0886*/ 	.byte	0x04
	.zero		1


	//   ....[122]....
        /*0888*/ 	.word	0x00000e10
        /*088c*/ 	.word	0x000000ff
        /*0890*/ 	.word	0x000001e8
        /*0894*/ 	.short	0x0100
        /*0896*/ 	.byte	0x04
	.zero		1


	//   ....[123]....
        /*0898*/ 	.word	0x00000e20
        /*089c*/ 	.word	0x000000ff
        /*08a0*/ 	.word	0x00000428
        /*08a4*/ 	.short	0x0100
        /*08a6*/ 	.byte	0x04
	.zero		1


	//   ....[124]....
        /*08a8*/ 	.word	0x00000e30
        /*08ac*/ 	.word	0x000000ff
        /*08b0*/ 	.word	0x000001f0
        /*08b4*/ 	.short	0x0100
        /*08b6*/ 	.byte	0x04
	.zero		1


	//   ....[125]....
        /*08b8*/ 	.word	0x00000e40
        /*08bc*/ 	.word	0x000000ff
        /*08c0*/ 	.word	0x00000430
        /*08c4*/ 	.short	0x0100
        /*08c6*/ 	.byte	0x04
	.zero		1


	//   ....[126]....
        /*08c8*/ 	.word	0x00000e50
        /*08cc*/ 	.word	0x000000ff
        /*08d0*/ 	.word	0x000001f8
        /*08d4*/ 	.short	0x0100
        /*08d6*/ 	.byte	0x04
	.zero		1


	//   ....[127]....
        /*08d8*/ 	.word	0x00000e60
        /*08dc*/ 	.word	0x000000ff
        /*08e0*/ 	.word	0x00000438
        /*08e4*/ 	.short	0x0100
        /*08e6*/ 	.byte	0x04
	.zero		1


	//   ....[128]....
        /*08e8*/ 	.word	0x00000e70
        /*08ec*/ 	.word	0x000000ff
        /*08f0*/ 	.word	0x00000200
        /*08f4*/ 	.short	0x0100
        /*08f6*/ 	.byte	0x04
	.zero		1


	//   ....[129]....
        /*08f8*/ 	.word	0x00000e80
        /*08fc*/ 	.word	0x000000ff
        /*0900*/ 	.word	0x00000440
        /*0904*/ 	.short	0x0100
        /*0906*/ 	.byte	0x04
	.zero		1


	//   ....[130]....
        /*0908*/ 	.word	0x00000e90
        /*090c*/ 	.word	0x000000ff
        /*0910*/ 	.word	0x00000208
        /*0914*/ 	.short	0x0100
        /*0916*/ 	.byte	0x04
	.zero		1


	//   ....[131]....
        /*0918*/ 	.word	0x00000ea0
        /*091c*/ 	.word	0x000000ff
        /*0920*/ 	.word	0x00000448
        /*0924*/ 	.short	0x0100
        /*0926*/ 	.byte	0x04
	.zero		1


	//   ....[132]....
        /*0928*/ 	.word	0x00000eb0
        /*092c*/ 	.word	0x000000ff
        /*0930*/ 	.word	0x00000210
        /*0934*/ 	.short	0x0100
        /*0936*/ 	.byte	0x04
	.zero		1


	//   ....[133]....
        /*0938*/ 	.word	0x00000ec0
        /*093c*/ 	.word	0x000000ff
        /*0940*/ 	.word	0x00000450
        /*0944*/ 	.short	0x0100
        /*0946*/ 	.byte	0x04
	.zero		1


	//   ....[134]....
        /*0948*/ 	.word	0x00000ed0
        /*094c*/ 	.word	0x000000ff
        /*0950*/ 	.word	0x00000218
        /*0954*/ 	.short	0x0100
        /*0956*/ 	.byte	0x04
	.zero		1


	//   ....[135]....
        /*0958*/ 	.word	0x00000ee0
        /*095c*/ 	.word	0x000000ff
        /*0960*/ 	.word	0x00000458
        /*0964*/ 	.short	0x0100
        /*0966*/ 	.byte	0x04
	.zero		1


	//   ....[136]....
        /*0968*/ 	.word	0x00000ef0
        /*096c*/ 	.word	0x000000ff
        /*0970*/ 	.word	0x00000220
        /*0974*/ 	.short	0x0100
        /*0976*/ 	.byte	0x04
	.zero		1


	//   ....[137]....
        /*0978*/ 	.word	0x00000f00
        /*097c*/ 	.word	0x000000ff
        /*0980*/ 	.word	0x00000460
        /*0984*/ 	.short	0x0100
        /*0986*/ 	.byte	0x04
	.zero		1


	//   ....[138]....
        /*0988*/ 	.word	0x00000f10
        /*098c*/ 	.word	0x000000ff
        /*0990*/ 	.word	0x00000228
        /*0994*/ 	.short	0x0100
        /*0996*/ 	.byte	0x04
	.zero		1


	//   ....[139]....
        /*0998*/ 	.word	0x00000f20
        /*099c*/ 	.word	0x000000ff
        /*09a0*/ 	.word	0x00000468
        /*09a4*/ 	.short	0x0100
        /*09a6*/ 	.byte	0x04
	.zero		1


	//   ....[140]....
        /*09a8*/ 	.word	0x00000f30
        /*09ac*/ 	.word	0x000000ff
        /*09b0*/ 	.word	0x00000230
        /*09b4*/ 	.short	0x0100
        /*09b6*/ 	.byte	0x04
	.zero		1


	//   ....[141]....
        /*09b8*/ 	.word	0x00000f40
        /*09bc*/ 	.word	0x000000ff
        /*09c0*/ 	.word	0x00000470
        /*09c4*/ 	.short	0x0100
        /*09c6*/ 	.byte	0x04
	.zero		1


	//   ....[142]....
        /*09c8*/ 	.word	0x00000f50
        /*09cc*/ 	.word	0x000000ff
        /*09d0*/ 	.word	0x00000238
        /*09d4*/ 	.short	0x0100
        /*09d6*/ 	.byte	0x04
	.zero		1


	//   ....[143]....
        /*09d8*/ 	.word	0x00000f60
        /*09dc*/ 	.word	0x000000ff
        /*09e0*/ 	.word	0x00000478
        /*09e4*/ 	.short	0x0100
        /*09e6*/ 	.byte	0x04
	.zero		1


	//   ....[144]....
        /*09e8*/ 	.word	0x000010a0
        /*09ec*/ 	.word	0x000000ff
        /*09f0*/ 	.word	0x00000480
        /*09f4*/ 	.short	0x0100
        /*09f6*/ 	.byte	0x04
	.zero		1


	//   ....[145]....
        /*09f8*/ 	.word	0x000010b0
        /*09fc*/ 	.word	0x000000ff
        /*0a00*/ 	.word	0x00000488
        /*0a04*/ 	.short	0x0100
        /*0a06*/ 	.byte	0x04
	.zero		1


	//   ....[146]....
        /*0a08*/ 	.word	0x000011a0
        /*0a0c*/ 	.word	0x000000ff
        /*0a10*/ 	.word	0x00000490
        /*0a14*/ 	.short	0x0100
        /*0a16*/ 	.byte	0x04
	.zero		1


	//   ....[147]....
        /*0a18*/ 	.word	0x000011b0
        /*0a1c*/ 	.word	0x000000ff
        /*0a20*/ 	.word	0x00000498
        /*0a24*/ 	.short	0x0100
        /*0a26*/ 	.byte	0x04
	.zero		1


	//   ....[148]....
        /*0a28*/ 	.word	0x000012f0
        /*0a2c*/ 	.word	0x000000ff
        /*0a30*/ 	.word	0x000004a0
        /*0a34*/ 	.short	0x0100
        /*0a36*/ 	.byte	0x06
	.zero		1


	//   ....[149]....
        /*0a38*/ 	.word	0x00001300
        /*0a3c*/ 	.word	0x000000ff
        /*0a40*/ 	.word	0x000004a8
        /*0a44*/ 	.short	0x0100
        /*0a46*/ 	.byte	0x06
	.zero		1


	//   ....[150]....
        /*0a48*/ 	.word	0x00001440
        /*0a4c*/ 	.word	0x000000ff
        /*0a50*/ 	.word	0x000004b0
        /*0a54*/ 	.short	0x0100
        /*0a56*/ 	.byte	0x04
	.zero		1


	//   ....[151]....
        /*0a58*/ 	.word	0x00001450
        /*0a5c*/ 	.word	0x000000ff
        /*0a60*/ 	.word	0x000004c0
        /*0a64*/ 	.short	0x0100
        /*0a66*/ 	.byte	0x04
	.zero		1


	//   ....[152]....
        /*0a68*/ 	.word	0x00001460
        /*0a6c*/ 	.word	0x000000ff
        /*0a70*/ 	.word	0x000004b8
        /*0a74*/ 	.short	0x0100
        /*0a76*/ 	.byte	0x04
	.zero		1


	//   ....[153]....
        /*0a78*/ 	.word	0x00001470
        /*0a7c*/ 	.word	0x000000ff
        /*0a80*/ 	.word	0x000004c8
        /*0a84*/ 	.short	0x0100
        /*0a86*/ 	.byte	0x04
	.zero		1


	//   ....[154]....
        /*0a88*/ 	.word	0x00001570
        /*0a8c*/ 	.word	0x000000ff
        /*0a90*/ 	.word	0x000004d0
        /*0a94*/ 	.short	0x0100
        /*0a96*/ 	.byte	0x06
	.zero		1


	//   ....[155]....
        /*0a98*/ 	.word	0x00002090
        /*0a9c*/ 	.word	0x000000ff
        /*0aa0*/ 	.word	0x00000240
        /*0aa4*/ 	.short	0x010a
        /*0aa6*/ 	.byte	0x04
	.zero		1


	//   ....[156]....
        /*0aa8*/ 	.word	0x00002310
        /*0aac*/ 	.word	0x000000ff
        /*0ab0*/ 	.word	0x00000240
        /*0ab4*/ 	.short	0x010a
        /*0ab6*/ 	.byte	0x09
	.zero		1


	//   ....[157]....
        /*0ab8*/ 	.word	0x000024c0
        /*0abc*/ 	.word	0x000000ff
        /*0ac0*/ 	.word	0x00000240
        /*0ac4*/ 	.short	0x010a
        /*0ac6*/ 	.byte	0x07
	.zero		1


	//   ....[158]....
        /*0ac8*/ 	.word	0x00002690
        /*0acc*/ 	.word	0x000000ff
        /*0ad0*/ 	.word	0x00000498
        /*0ad4*/ 	.short	0x0101
        /*0ad6*/ 	.byte	0x19
	.zero		1


	//   ....[159]....
        /*0ad8*/ 	.word	0x000026c0
        /*0adc*/ 	.word	0x000000ff
        /*0ae0*/ 	.word	0x00000240
        /*0ae4*/ 	.short	0x010a
        /*0ae6*/ 	.byte	0x04
	.zero		1


	//   ....[160]....
        /*0ae8*/ 	.word	0x000028e0
        /*0aec*/ 	.word	0x000000ff
        /*0af0*/ 	.word	0x00000240
        /*0af4*/ 	.short	0x010a
        /*0af6*/ 	.byte	0x09
	.zero		1


	//   ....[161]....
        /*0af8*/ 	.word	0x00002a90
        /*0afc*/ 	.word	0x000000ff
        /*0b00*/ 	.word	0x00000240
        /*0b04*/ 	.short	0x010a
        /*0b06*/ 	.byte	0x07
	.zero		1


	//   ....[162]....
        /*0b08*/ 	.word	0x00002c70
        /*0b0c*/ 	.word	0x000000ff
        /*0b10*/ 	.word	0x000004a0
        /*0b14*/ 	.short	0x010a
        /*0b16*/ 	.byte	0x19
	.zero		1


	//   ....[163]....
        /*0b18*/ 	.word	0x00002d30
        /*0b1c*/ 	.word	0x000000ff
        /*0b20*/ 	.word	0x00000000
        /*0b24*/ 	.short	0x0101
        /*0b26*/ 	.byte	0x04
	.zero		1


	//   ....[164]....
        /*0b28*/ 	.word	0x00003320
        /*0b2c*/ 	.word	0x000000ff
        /*0b30*/ 	.word	0x00000000
        /*0b34*/ 	.short	0x010a
        /*0b36*/ 	.byte	0x04
	.zero		1


	//   ....[165]....
        /*0b38*/ 	.word	0x000033c0
        /*0b3c*/ 	.word	0x000000ff
        /*0b40*/ 	.word	0x00000000
        /*0b44*/ 	.short	0x010a
        /*0b46*/ 	.byte	0x05
	.zero		1


	//   ....[166]....
        /*0b48*/ 	.word	0x00003460
        /*0b4c*/ 	.word	0x000000ff
        /*0b50*/ 	.word	0x00000000
        /*0b54*/ 	.short	0x010a
        /*0b56*/ 	.byte	0x05
	.zero		1


	//   ....[167]....
        /*0b58*/ 	.word	0x00003500
        /*0b5c*/ 	.word	0x000000ff
        /*0b60*/ 	.word	0x00000000
        /*0b64*/ 	.short	0x010a
        /*0b66*/ 	.byte	0x05
	.zero		1


	//   ....[168]....
        /*0b68*/ 	.word	0x000035a0
        /*0b6c*/ 	.word	0x000000ff
        /*0b70*/ 	.word	0x00000000
        /*0b74*/ 	.short	0x010a
        /*0b76*/ 	.byte	0x05
	.zero		1


	//   ....[169]....
        /*0b78*/ 	.word	0x00003640
        /*0b7c*/ 	.word	0x000000ff
        /*0b80*/ 	.word	0x00000000
        /*0b84*/ 	.short	0x010a
        /*0b86*/ 	.byte	0x05
	.zero		1


	//   ....[170]....
        /*0b88*/ 	.word	0x000036e0
        /*0b8c*/ 	.word	0x000000ff
        /*0b90*/ 	.word	0x00000000
        /*0b94*/ 	.short	0x010a
        /*0b96*/ 	.byte	0x05
	.zero		1


	//   ....[171]....
        /*0b98*/ 	.word	0x00003780
        /*0b9c*/ 	.word	0x000000ff
        /*0ba0*/ 	.word	0x00000000
        /*0ba4*/ 	.short	0x010a
        /*0ba6*/ 	.byte	0x05
	.zero		1


	//   ....[172]....
        /*0ba8*/ 	.word	0x00003820
        /*0bac*/ 	.word	0x000000ff
        /*0bb0*/ 	.word	0x00000000
        /*0bb4*/ 	.short	0x010a
        /*0bb6*/ 	.byte	0x05
	.zero		1


	//   ....[173]....
        /*0bb8*/ 	.word	0x000038c0
        /*0bbc*/ 	.word	0x000000ff
        /*0bc0*/ 	.word	0x00000000
        /*0bc4*/ 	.short	0x010a
        /*0bc6*/ 	.byte	0x05
	.zero		1


	//   ....[174]....
        /*0bc8*/ 	.word	0x00003960
        /*0bcc*/ 	.word	0x000000ff
        /*0bd0*/ 	.word	0x00000000
        /*0bd4*/ 	.short	0x010a
        /*0bd6*/ 	.byte	0x05
	.zero		1


	//   ....[175]....
        /*0bd8*/ 	.word	0x00003a00
        /*0bdc*/ 	.word	0x000000ff
        /*0be0*/ 	.word	0x00000000
        /*0be4*/ 	.short	0x010a
        /*0be6*/ 	.byte	0x05
	.zero		1


	//   ....[176]....
        /*0be8*/ 	.word	0x00003aa0
        /*0bec*/ 	.word	0x000000ff
        /*0bf0*/ 	.word	0x00000000
        /*0bf4*/ 	.short	0x010a
        /*0bf6*/ 	.byte	0x05
	.zero		1


	//   ....[177]....
        /*0bf8*/ 	.word	0x00003b40
        /*0bfc*/ 	.word	0x000000ff
        /*0c00*/ 	.word	0x00000000
        /*0c04*/ 	.short	0x010a
        /*0c06*/ 	.byte	0x05
	.zero		1


	//   ....[178]....
        /*0c08*/ 	.word	0x00003be0
        /*0c0c*/ 	.word	0x000000ff
        /*0c10*/ 	.word	0x00000000
        /*0c14*/ 	.short	0x010a
        /*0c16*/ 	.byte	0x05
	.zero		1


	//   ....[179]....
        /*0c18*/ 	.word	0x00003c80
        /*0c1c*/ 	.word	0x000000ff
        /*0c20*/ 	.word	0x00000000
        /*0c24*/ 	.short	0x010a
        /*0c26*/ 	.byte	0x05
	.zero		1


	//   ....[180]....
        /*0c28*/ 	.word	0x00003d20
        /*0c2c*/ 	.word	0x000000ff
        /*0c30*/ 	.word	0x00000000
        /*0c34*/ 	.short	0x010a
        /*0c36*/ 	.byte	0x05
	.zero		1


	//   ....[181]....
        /*0c38*/ 	.word	0x00003dc0
        /*0c3c*/ 	.word	0x000000ff
        /*0c40*/ 	.word	0x00000000
        /*0c44*/ 	.short	0x010a
        /*0c46*/ 	.byte	0x05
	.zero		1


	//   ....[182]....
        /*0c48*/ 	.word	0x00003e60
        /*0c4c*/ 	.word	0x000000ff
        /*0c50*/ 	.word	0x00000000
        /*0c54*/ 	.short	0x010a
        /*0c56*/ 	.byte	0x05
	.zero		1


	//   ....[183]....
        /*0c58*/ 	.word	0x00003f00
        /*0c5c*/ 	.word	0x000000ff
        /*0c60*/ 	.word	0x00000000
        /*0c64*/ 	.short	0x010a
        /*0c66*/ 	.byte	0x05
	.zero		1


	//   ....[184]....
        /*0c68*/ 	.word	0x00003fa0
        /*0c6c*/ 	.word	0x000000ff
        /*0c70*/ 	.word	0x00000000
        /*0c74*/ 	.short	0x010a
        /*0c76*/ 	.byte	0x05
	.zero		1


	//   ....[185]....
        /*0c78*/ 	.word	0x00004040
        /*0c7c*/ 	.word	0x000000ff
        /*0c80*/ 	.word	0x00000000
        /*0c84*/ 	.short	0x010a
        /*0c86*/ 	.byte	0x05
	.zero		1


	//   ....[186]....
        /*0c88*/ 	.word	0x000040e0
        /*0c8c*/ 	.word	0x000000ff
        /*0c90*/ 	.word	0x00000000
        /*0c94*/ 	.short	0x010a
        /*0c96*/ 	.byte	0x05
	.zero		1


	//   ....[187]....
        /*0c98*/ 	.word	0x00004180
        /*0c9c*/ 	.word	0x000000ff
        /*0ca0*/ 	.word	0x00000000
        /*0ca4*/ 	.short	0x010a
        /*0ca6*/ 	.byte	0x05
	.zero		1


	//   ....[188]....
        /*0ca8*/ 	.word	0x00004220
        /*0cac*/ 	.word	0x000000ff
        /*0cb0*/ 	.word	0x00000000
        /*0cb4*/ 	.short	0x010a
        /*0cb6*/ 	.byte	0x05
	.zero		1


	//   ....[189]....
        /*0cb8*/ 	.word	0x000042c0
        /*0cbc*/ 	.word	0x000000ff
        /*0cc0*/ 	.word	0x00000000
        /*0cc4*/ 	.short	0x010a
        /*0cc6*/ 	.byte	0x05
	.zero		1


	//   ....[190]....
        /*0cc8*/ 	.word	0x00004360
        /*0ccc*/ 	.word	0x000000ff
        /*0cd0*/ 	.word	0x00000000
        /*0cd4*/ 	.short	0x010a
        /*0cd6*/ 	.byte	0x05
	.zero		1


	//   ....[191]....
        /*0cd8*/ 	.word	0x00004400
        /*0cdc*/ 	.word	0x000000ff
        /*0ce0*/ 	.word	0x00000000
        /*0ce4*/ 	.short	0x010a
        /*0ce6*/ 	.byte	0x05
	.zero		1


	//   ....[192]....
        /*0ce8*/ 	.word	0x000044a0
        /*0cec*/ 	.word	0x000000ff
        /*0cf0*/ 	.word	0x00000000
        /*0cf4*/ 	.short	0x010a
        /*0cf6*/ 	.byte	0x05
	.zero		1


	//   ....[193]....
        /*0cf8*/ 	.word	0x00004540
        /*0cfc*/ 	.word	0x000000ff
        /*0d00*/ 	.word	0x00000000
        /*0d04*/ 	.short	0x010a
        /*0d06*/ 	.byte	0x05
	.zero		1


	//   ....[194]....
        /*0d08*/ 	.word	0x000045e0
        /*0d0c*/ 	.word	0x000000ff
        /*0d10*/ 	.word	0x00000000
        /*0d14*/ 	.short	0x010a
        /*0d16*/ 	.byte	0x05
	.zero		1


	//   ....[195]....
        /*0d18*/ 	.word	0x00004680
        /*0d1c*/ 	.word	0x000000ff
        /*0d20*/ 	.word	0x00000000
        /*0d24*/ 	.short	0x010a
        /*0d26*/ 	.byte	0x05
	.zero		1


	//   ....[196]....
        /*0d28*/ 	.word	0x00004720
        /*0d2c*/ 	.word	0x000000ff
        /*0d30*/ 	.word	0x00000000
        /*0d34*/ 	.short	0x010a
        /*0d36*/ 	.byte	0x05
	.zero		1


	//   ....[197]....
        /*0d38*/ 	.word	0x000047c0
        /*0d3c*/ 	.word	0x000000ff
        /*0d40*/ 	.word	0x00000000
        /*0d44*/ 	.short	0x010a
        /*0d46*/ 	.byte	0x05
	.zero		1


	//   ....[198]....
        /*0d48*/ 	.word	0x00004860
        /*0d4c*/ 	.word	0x000000ff
        /*0d50*/ 	.word	0x00000000
        /*0d54*/ 	.short	0x010a
        /*0d56*/ 	.byte	0x05
	.zero		1


	//   ....[199]....
        /*0d58*/ 	.word	0x00004900
        /*0d5c*/ 	.word	0x000000ff
        /*0d60*/ 	.word	0x00000000
        /*0d64*/ 	.short	0x010a
        /*0d66*/ 	.byte	0x05
	.zero		1


	//   ....[200]....
        /*0d68*/ 	.word	0x000049a0
        /*0d6c*/ 	.word	0x000000ff
        /*0d70*/ 	.word	0x00000000
        /*0d74*/ 	.short	0x010a
        /*0d76*/ 	.byte	0x05
	.zero		1


	//   ....[201]....
        /*0d78*/ 	.word	0x00004a40
        /*0d7c*/ 	.word	0x000000ff
        /*0d80*/ 	.word	0x00000000
        /*0d84*/ 	.short	0x010a
        /*0d86*/ 	.byte	0x05
	.zero		1


	//   ....[202]....
        /*0d88*/ 	.word	0x00004ae0
        /*0d8c*/ 	.word	0x000000ff
        /*0d90*/ 	.word	0x00000000
        /*0d94*/ 	.short	0x010a
        /*0d96*/ 	.byte	0x05
	.zero		1


	//   ....[203]....
        /*0d98*/ 	.word	0x00004b80
        /*0d9c*/ 	.word	0x000000ff
        /*0da0*/ 	.word	0x00000000
        /*0da4*/ 	.short	0x010a
        /*0da6*/ 	.byte	0x05
	.zero		1


	//   ....[204]....
        /*0da8*/ 	.word	0x00004c20
        /*0dac*/ 	.word	0x000000ff
        /*0db0*/ 	.word	0x00000000
        /*0db4*/ 	.short	0x010a
        /*0db6*/ 	.byte	0x05
	.zero		1


	//   ....[205]....
        /*0db8*/ 	.word	0x00004cc0
        /*0dbc*/ 	.word	0x000000ff
        /*0dc0*/ 	.word	0x00000000
        /*0dc4*/ 	.short	0x010a
        /*0dc6*/ 	.byte	0x05
	.zero		1


	//   ....[206]....
        /*0dc8*/ 	.word	0x00004d60
        /*0dcc*/ 	.word	0x000000ff
        /*0dd0*/ 	.word	0x00000000
        /*0dd4*/ 	.short	0x010a
        /*0dd6*/ 	.byte	0x05
	.zero		1


	//   ....[207]....
        /*0dd8*/ 	.word	0x00004e00
        /*0ddc*/ 	.word	0x000000ff
        /*0de0*/ 	.word	0x00000000
        /*0de4*/ 	.short	0x010a
        /*0de6*/ 	.byte	0x05
	.zero		1


	//   ....[208]....
        /*0de8*/ 	.word	0x00004ea0
        /*0dec*/ 	.word	0x000000ff
        /*0df0*/ 	.word	0x00000000
        /*0df4*/ 	.short	0x010a
        /*0df6*/ 	.byte	0x05
	.zero		1


	//   ....[209]....
        /*0df8*/ 	.word	0x00004f40
        /*0dfc*/ 	.word	0x000000ff
        /*0e00*/ 	.word	0x00000000
        /*0e04*/ 	.short	0x010a
        /*0e06*/ 	.byte	0x05
	.zero		1


	//   ....[210]....
        /*0e08*/ 	.word	0x00004fe0
        /*0e0c*/ 	.word	0x000000ff
        /*0e10*/ 	.word	0x00000000
        /*0e14*/ 	.short	0x010a
        /*0e16*/ 	.byte	0x05
	.zero		1


	//   ....[211]....
        /*0e18*/ 	.word	0x00005080
        /*0e1c*/ 	.word	0x000000ff
        /*0e20*/ 	.word	0x00000000
        /*0e24*/ 	.short	0x010a
        /*0e26*/ 	.byte	0x05
	.zero		1


	//   ....[212]....
        /*0e28*/ 	.word	0x00005120
        /*0e2c*/ 	.word	0x000000ff
        /*0e30*/ 	.word	0x00000000
        /*0e34*/ 	.short	0x010a
        /*0e36*/ 	.byte	0x05
	.zero		1


	//   ....[213]....
        /*0e38*/ 	.word	0x000051c0
        /*0e3c*/ 	.word	0x000000ff
        /*0e40*/ 	.word	0x00000000
        /*0e44*/ 	.short	0x010a
        /*0e46*/ 	.byte	0x05
	.zero		1


	//   ....[214]....
        /*0e48*/ 	.word	0x00005260
        /*0e4c*/ 	.word	0x000000ff
        /*0e50*/ 	.word	0x00000000
        /*0e54*/ 	.short	0x010a
        /*0e56*/ 	.byte	0x05
	.zero		1


	//   ....[215]....
        /*0e58*/ 	.word	0x00005300
        /*0e5c*/ 	.word	0x000000ff
        /*0e60*/ 	.word	0x00000000
        /*0e64*/ 	.short	0x010a
        /*0e66*/ 	.byte	0x05
	.zero		1


	//   ....[216]....
        /*0e68*/ 	.word	0x000053a0
        /*0e6c*/ 	.word	0x000000ff
        /*0e70*/ 	.word	0x00000000
        /*0e74*/ 	.short	0x010a
        /*0e76*/ 	.byte	0x05
	.zero		1


	//   ....[217]....
        /*0e78*/ 	.word	0x00005440
        /*0e7c*/ 	.word	0x000000ff
        /*0e80*/ 	.word	0x00000000
        /*0e84*/ 	.short	0x010a
        /*0e86*/ 	.byte	0x05
	.zero		1


	//   ....[218]....
        /*0e88*/ 	.word	0x000054e0
        /*0e8c*/ 	.word	0x000000ff
        /*0e90*/ 	.word	0x00000000
        /*0e94*/ 	.short	0x010a
        /*0e96*/ 	.byte	0x05
	.zero		1


	//   ....[219]....
        /*0e98*/ 	.word	0x00005580
        /*0e9c*/ 	.word	0x000000ff
        /*0ea0*/ 	.word	0x00000000
        /*0ea4*/ 	.short	0x010a
        /*0ea6*/ 	.byte	0x05
	.zero		1


	//   ....[220]....
        /*0ea8*/ 	.word	0x00005620
        /*0eac*/ 	.word	0x000000ff
        /*0eb0*/ 	.word	0x00000000
        /*0eb4*/ 	.short	0x010a
        /*0eb6*/ 	.byte	0x05
	.zero		1


	//   ....[221]....
        /*0eb8*/ 	.word	0x000056c0
        /*0ebc*/ 	.word	0x000000ff
        /*0ec0*/ 	.word	0x00000000
        /*0ec4*/ 	.short	0x010a
        /*0ec6*/ 	.byte	0x05
	.zero		1


	//   ....[222]....
        /*0ec8*/ 	.word	0x00005760
        /*0ecc*/ 	.word	0x000000ff
        /*0ed0*/ 	.word	0x00000000
        /*0ed4*/ 	.short	0x010a
        /*0ed6*/ 	.byte	0x05
	.zero		1


	//   ....[223]....
        /*0ed8*/ 	.word	0x00005800
        /*0edc*/ 	.word	0x000000ff
        /*0ee0*/ 	.word	0x00000000
        /*0ee4*/ 	.short	0x010a
        /*0ee6*/ 	.byte	0x05
	.zero		1


	//   ....[224]....
        /*0ee8*/ 	.word	0x000058a0
        /*0eec*/ 	.word	0x000000ff
        /*0ef0*/ 	.word	0x00000000
        /*0ef4*/ 	.short	0x010a
        /*0ef6*/ 	.byte	0x05
	.zero		1


	//   ....[225]....
        /*0ef8*/ 	.word	0x00005940
        /*0efc*/ 	.word	0x000000ff
        /*0f00*/ 	.word	0x00000000
        /*0f04*/ 	.short	0x010a
        /*0f06*/ 	.byte	0x05
	.zero		1


	//   ....[226]....
        /*0f08*/ 	.word	0x000059e0
        /*0f0c*/ 	.word	0x000000ff
        /*0f10*/ 	.word	0x00000000
        /*0f14*/ 	.short	0x010a
        /*0f16*/ 	.byte	0x05
	.zero		1


	//   ....[227]....
        /*0f18*/ 	.word	0x00005a80
        /*0f1c*/ 	.word	0x000000ff
        /*0f20*/ 	.word	0x00000000
        /*0f24*/ 	.short	0x010a
        /*0f26*/ 	.byte	0x05
	.zero		1


	//   ....[228]....
        /*0f28*/ 	.word	0x00005b20
        /*0f2c*/ 	.word	0x000000ff
        /*0f30*/ 	.word	0x00000000
        /*0f34*/ 	.short	0x010a
        /*0f36*/ 	.byte	0x05
	.zero		1


	//   ....[229]....
        /*0f38*/ 	.word	0x00005bc0
        /*0f3c*/ 	.word	0x000000ff
        /*0f40*/ 	.word	0x00000000
        /*0f44*/ 	.short	0x010a
        /*0f46*/ 	.byte	0x05
	.zero		1


	//   ....[230]....
        /*0f48*/ 	.word	0x00005c60
        /*0f4c*/ 	.word	0x000000ff
        /*0f50*/ 	.word	0x00000000
        /*0f54*/ 	.short	0x010a
        /*0f56*/ 	.byte	0x05
	.zero		1


	//   ....[231]....
        /*0f58*/ 	.word	0x00005d00
        /*0f5c*/ 	.word	0x000000ff
        /*0f60*/ 	.word	0x00000000
        /*0f64*/ 	.short	0x010a
        /*0f66*/ 	.byte	0x05
	.zero		1


	//   ....[232]....
        /*0f68*/ 	.word	0x00005da0
        /*0f6c*/ 	.word	0x000000ff
        /*0f70*/ 	.word	0x00000000
        /*0f74*/ 	.short	0x010a
        /*0f76*/ 	.byte	0x05
	.zero		1


	//   ....[233]....
        /*0f78*/ 	.word	0x00005e40
        /*0f7c*/ 	.word	0x000000ff
        /*0f80*/ 	.word	0x00000000
        /*0f84*/ 	.short	0x010a
        /*0f86*/ 	.byte	0x05
	.zero		1


	//   ....[234]....
        /*0f88*/ 	.word	0x00005ee0
        /*0f8c*/ 	.word	0x000000ff
        /*0f90*/ 	.word	0x00000000
        /*0f94*/ 	.short	0x010a
        /*0f96*/ 	.byte	0x05
	.zero		1


	//   ....[235]....
        /*0f98*/ 	.word	0x00005f90
        /*0f9c*/ 	.word	0x00000000
        /*0fa0*/ 	.word	0x00000000
        /*0fa4*/ 	.short	0x010a
        /*0fa6*/ 	.byte	0xff
	.zero		1


	//   ....[236]....
        /*0fa8*/ 	.word	0x000060e0
        /*0fac*/ 	.word	0x000000ff
        /*0fb0*/ 	.word	0x000004a8
        /*0fb4*/ 	.short	0x010a
        /*0fb6*/ 	.byte	0x04
	.zero		1


	//   ....[237]....
        /*0fb8*/ 	.word	0x00006180
        /*0fbc*/ 	.word	0x000000ff
        /*0fc0*/ 	.word	0x000004a0
        /*0fc4*/ 	.short	0x010a
        /*0fc6*/ 	.byte	0x04
	.zero		1


	//   ....[238]....
        /*0fc8*/ 	.word	0x00006220
        /*0fcc*/ 	.word	0x000000ff
        /*0fd0*/ 	.word	0x00000000
        /*0fd4*/ 	.short	0x0101
        /*0fd6*/ 	.byte	0x05
	.zero		1


	//   ....[239]....
        /*0fd8*/ 	.word	0x00006260
        /*0fdc*/ 	.word	0x000000ff
        /*0fe0*/ 	.word	0x000004a8
        /*0fe4*/ 	.short	0x0106
        /*0fe6*/ 	.byte	0x04
	.zero		1


	//   ....[240]....
        /*0fe8*/ 	.word	0x000062a0
        /*0fec*/ 	.word	0x00000000
        /*0ff0*/ 	.word	0x000004a8
        /*0ff4*/ 	.short	0x010a
        /*0ff6*/ 	.byte	0xff
	.zero		1


	//   ....[241]....
        /*0ff8*/ 	.word	0x000064f0
        /*0ffc*/ 	.word	0x000000ff
        /*1000*/ 	.word	0x00000008
        /*1004*/ 	.short	0x010a
        /*1006*/ 	.byte	0x05
	.zero		1


	//   ....[242]....
        /*1008*/ 	.word	0x00006510
        /*100c*/ 	.word	0x000000ff
        /*1010*/ 	.word	0x00000008
        /*1014*/ 	.short	0x010a
        /*1016*/ 	.byte	0x05
	.zero		1


	//   ....[243]....
        /*1018*/ 	.word	0x000066a0
        /*101c*/ 	.word	0x000000ff
        /*1020*/ 	.word	0x00000008
        /*1024*/ 	.short	0x010a
        /*1026*/ 	.byte	0x05
	.zero		1


	//   ....[244]....
        /*1028*/ 	.word	0x000066c0
        /*102c*/ 	.word	0x000000ff
        /*1030*/ 	.word	0x00000008
        /*1034*/ 	.short	0x010a
        /*1036*/ 	.byte	0x05
	.zero		1


	//   ....[245]....
        /*1038*/ 	.word	0x00006780
        /*103c*/ 	.word	0x000000ff
        /*1040*/ 	.word	0x00000000
        /*1044*/ 	.short	0x0101
        /*1046*/ 	.byte	0x04
	.zero		1


	//   ....[246]....
        /*1048*/ 	.word	0x00006ab0
        /*104c*/ 	.word	0x000000ff
        /*1050*/ 	.word	0x000004a0
        /*1054*/ 	.short	0x010a
        /*1056*/ 	.byte	0x0e
	.zero		1


	//   ....[247]....
        /*1058*/ 	.word	0x00006b50
        /*105c*/ 	.word	0x000000ff
        /*1060*/ 	.word	0x00000000
        /*1064*/ 	.short	0x0101
        /*1066*/ 	.byte	0x18
	.zero		1


	//   ....[248]....
        /*1068*/ 	.word	0x00006b90
        /*106c*/ 	.word	0x000000ff
        /*1070*/ 	.word	0x000004c0
        /*1074*/ 	.short	0x010a
        /*1076*/ 	.byte	0x13
	.zero		1


	//   ....[249]....
        /*1078*/ 	.word	0x00006c30
        /*107c*/ 	.word	0x000000ff
        /*1080*/ 	.word	0x00000000
        /*1084*/ 	.short	0x010a
        /*1086*/ 	.byte	0x04
	.zero		1


	//   ....[250]....
        /*1088*/ 	.word	0x00006c80
        /*108c*/ 	.word	0x000000ff
        /*1090*/ 	.word	0x00000000
        /*1094*/ 	.short	0x010a
        /*1096*/ 	.byte	0x0b
	.zero		1


	//   ....[251]....
        /*1098*/ 	.word	0x00006db0
        /*109c*/ 	.word	0x000000ff
        /*10a0*/ 	.word	0x00000000
        /*10a4*/ 	.short	0x010a
        /*10a6*/ 	.byte	0x05
	.zero		1


	//   ....[252]....
        /*10a8*/ 	.word	0x00006fb0
        /*10ac*/ 	.word	0x000000ff
        /*10b0*/ 	.word	0x00000000
        /*10b4*/ 	.short	0x010a
        /*10b6*/ 	.byte	0x04
	.zero		1


	//   ....[253]....
        /*10b8*/ 	.word	0x00007050
        /*10bc*/ 	.word	0x00000000
        /*10c0*/ 	.word	0x00000000
        /*10c4*/ 	.short	0x010a
        /*10c6*/ 	.byte	0xff
	.zero		1


	//   ....[254]....
        /*10c8*/ 	.word	0x00007090
        /*10cc*/ 	.word	0x00000000
        /*10d0*/ 	.word	0x00000000
        /*10d4*/ 	.short	0x010a
        /*10d6*/ 	.byte	0xff
	.zero		1


	//   ....[255]....
        /*10d8*/ 	.word	0x00007100
        /*10dc*/ 	.word	0x000000ff
        /*10e0*/ 	.word	0x00000000
        /*10e4*/ 	.short	0x0101
        /*10e6*/ 	.byte	0x04
	.zero		1


	//   ....[0]....
        /*10e8*/ 	.word	0x00007140
        /*10ec*/ 	.word	0x000000ff
        /*10f0*/ 	.word	0x000004d0
        /*10f4*/ 	.short	0x010a
        /*10f6*/ 	.byte	0x0e
	.zero		1


	//   ....[1]....
        /*10f8*/ 	.word	0x000071a0
        /*10fc*/ 	.word	0x000000ff
        /*1100*/ 	.word	0x00000000
        /*1104*/ 	.short	0x0101
        /*1106*/ 	.byte	0x04
	.zero		1


	//   ....[2]....
        /*1108*/ 	.word	0x00007650
        /*110c*/ 	.word	0x000000ff
        /*1110*/ 	.word	0x000004a0
        /*1114*/ 	.short	0x010a
        /*1116*/ 	.byte	0x13
	.zero		1


	//   ....[3]....
        /*1118*/ 	.word	0x000076f0
        /*111c*/ 	.word	0x000000ff
        /*1120*/ 	.word	0x00000000
        /*1124*/ 	.short	0x0101
        /*1126*/ 	.byte	0x20
	.zero		1


	//   ....[4]....
        /*1128*/ 	.word	0x00007c30
        /*112c*/ 	.word	0x000000ff
        /*1130*/ 	.word	0x00000498
        /*1134*/ 	.short	0x010a
        /*1136*/ 	.byte	0x13
	.zero		1


	//   ....[5]....
        /*1138*/ 	.word	0x00007dc0
        /*113c*/ 	.word	0x000000ff
        /*1140*/ 	.word	0x00000488
        /*1144*/ 	.short	0x010a
        /*1146*/ 	.byte	0x13
	.zero		1


	//   ....[6]....
        /*1148*/ 	.word	0x000080b0
        /*114c*/ 	.word	0x000000ff
        /*1150*/ 	.word	0x00000480
        /*1154*/ 	.short	0x010b
        /*1156*/ 	.byte	0x13
	.zero		1


	//   ....[7]....
        /*1158*/ 	.word	0x000080c0
        /*115c*/ 	.word	0x000000ff
        /*1160*/ 	.word	0x00000000
        /*1164*/ 	.short	0x0101
        /*1166*/ 	.byte	0x21
	.zero		1


	//   ....[8]....
        /*1168*/ 	.word	0x00008100
        /*116c*/ 	.word	0x00000000
        /*1170*/ 	.word	0x00000488
        /*1174*/ 	.short	0x010a
        /*1176*/ 	.byte	0xff
	.zero		1


	//   ....[9]....
        /*1178*/ 	.word	0x00008490
        /*117c*/ 	.word	0x000000ff
        /*1180*/ 	.word	0x000004a0
        /*1184*/ 	.short	0x010a
        /*1186*/ 	.byte	0x2c
	.zero		1


	//   ....[10]....
        /*1188*/ 	.word	0x00008560
        /*118c*/ 	.word	0x000000ff
        /*1190*/ 	.word	0x00000000
        /*1194*/ 	.short	0x0101
        /*1196*/ 	.byte	0x04
	.zero		1


	//   ....[11]....
        /*1198*/ 	.word	0x00009080
        /*119c*/ 	.word	0x000000ff
        /*11a0*/ 	.word	0x00000480
        /*11a4*/ 	.short	0x010a
        /*11a6*/ 	.byte	0x2c
	.zero		1


	//   ....[12]....
        /*11a8*/ 	.word	0x000090a0
        /*11ac*/ 	.word	0x0000005a
        /*11b0*/ 	.word	0x000004b0
        /*11b4*/ 	.short	0x010a
        /*11b6*/ 	.byte	0xff
	.zero		1


	//   ....[13]....
        /*11b8*/ 	.word	0x000091f0
        /*11bc*/ 	.word	0x000000ff
        /*11c0*/ 	.word	0x00000480
        /*11c4*/ 	.short	0x010a
        /*11c6*/ 	.byte	0x2c
	.zero		1


	//   ....[14]....
        /*11c8*/ 	.word	0x000092e0
        /*11cc*/ 	.word	0x000000ff
        /*11d0*/ 	.word	0x00000000
        /*11d4*/ 	.short	0x0101
        /*11d6*/ 	.byte	0x04
	.zero		1


	//   ....[15]....
        /*11d8*/ 	.word	0x00009340
        /*11dc*/ 	.word	0x0000005a
        /*11e0*/ 	.word	0x000004b0
        /*11e4*/ 	.short	0x010a
        /*11e6*/ 	.byte	0xff
	.zero		1


	//   ....[16]....
        /*11e8*/ 	.word	0x00009720
        /*11ec*/ 	.word	0x0000005a
        /*11f0*/ 	.word	0x00000000
        /*11f4*/ 	.short	0x0101
        /*11f6*/ 	.byte	0xff
	.zero		1


	//   ....[17]....
        /*11f8*/ 	.word	0x0000a050
        /*11fc*/ 	.word	0x00000000
        /*1200*/ 	.word	0x00000240
        /*1204*/ 	.short	0x010a
        /*1206*/ 	.byte	0xff
	.zero		1


	//   ....[18]....
        /*1208*/ 	.word	0x0000a0b0
        /*120c*/ 	.word	0x00000000
        /*1210*/ 	.word	0x00000240
        /*1214*/ 	.short	0x010a
        /*1216*/ 	.byte	0xff
	.zero		1


	//   ....[19]....
        /*1218*/ 	.word	0x0000a110
        /*121c*/ 	.word	0x00000000
        /*1220*/ 	.word	0x000004a0
        /*1224*/ 	.short	0x010a
        /*1226*/ 	.byte	0xff
	.zero		1


	//   ....[20]....
        /*1228*/ 	.word	0x0000a170
        /*122c*/ 	.word	0x00000000
        /*1230*/ 	.word	0x00000000
        /*1234*/ 	.short	0x010a
        /*1236*/ 	.byte	0xff
	.zero		1


	//   ....[21]....
        /*1238*/ 	.word	0x0000a1d0
        /*123c*/ 	.word	0x00000000
        /*1240*/ 	.word	0x00000000
        /*1244*/ 	.short	0x010a
        /*1246*/ 	.byte	0xff
	.zero		1


	//   ....[22]....
        /*1248*/ 	.word	0x0000a230
        /*124c*/ 	.word	0x00000000
        /*1250*/ 	.word	0x00000000
        /*1254*/ 	.short	0x010a
        /*1256*/ 	.byte	0xff
	.zero		1


	//   ....[23]....
        /*1258*/ 	.word	0x0000a290
        /*125c*/ 	.word	0x00000000
        /*1260*/ 	.word	0x00000000
        /*1264*/ 	.short	0x010a
        /*1266*/ 	.byte	0xff
	.zero		1


	//   ....[24]....
        /*1268*/ 	.word	0x0000a2f0
        /*126c*/ 	.word	0x00000000
        /*1270*/ 	.word	0x00000000
        /*1274*/ 	.short	0x010a
        /*1276*/ 	.byte	0xff
	.zero		1


	//   ....[25]....
        /*1278*/ 	.word	0x0000a350
        /*127c*/ 	.word	0x00000000
        /*1280*/ 	.word	0x00000000
        /*1284*/ 	.short	0x010a
        /*1286*/ 	.byte	0xff
	.zero		1


	//   ....[26]....
        /*1288*/ 	.word	0x0000a3b0
        /*128c*/ 	.word	0x00000000
        /*1290*/ 	.word	0x00000000
        /*1294*/ 	.short	0x010a
        /*1296*/ 	.byte	0xff
	.zero		1


	//   ....[27]....
        /*1298*/ 	.word	0x0000a410
        /*129c*/ 	.word	0x00000000
        /*12a0*/ 	.word	0x00000000
        /*12a4*/ 	.short	0x010a
        /*12a6*/ 	.byte	0xff
	.zero		1


	//   ....[28]....
        /*12a8*/ 	.word	0x0000a470
        /*12ac*/ 	.word	0x00000000
        /*12b0*/ 	.word	0x00000000
        /*12b4*/ 	.short	0x010a
        /*12b6*/ 	.byte	0xff
	.zero		1


	//   ....[29]....
        /*12b8*/ 	.word	0x0000a4d0
        /*12bc*/ 	.word	0x00000000
        /*12c0*/ 	.word	0x00000000
        /*12c4*/ 	.short	0x010a
        /*12c6*/ 	.byte	0xff
	.zero		1


	//   ....[30]....
        /*12c8*/ 	.word	0x0000a530
        /*12cc*/ 	.word	0x00000000
        /*12d0*/ 	.word	0x00000000
        /*12d4*/ 	.short	0x010a
        /*12d6*/ 	.byte	0xff
	.zero		1


	//   ....[31]....
        /*12d8*/ 	.word	0x0000a590
        /*12dc*/ 	.word	0x00000000
        /*12e0*/ 	.word	0x00000000
        /*12e4*/ 	.short	0x010a
        /*12e6*/ 	.byte	0xff
	.zero		1


	//   ....[32]....
        /*12e8*/ 	.word	0x0000a5f0
        /*12ec*/ 	.word	0x00000000
        /*12f0*/ 	.word	0x00000000
        /*12f4*/ 	.short	0x010a
        /*12f6*/ 	.byte	0xff
	.zero		1


	//   ....[33]....
        /*12f8*/ 	.word	0x0000a650
        /*12fc*/ 	.word	0x00000000
        /*1300*/ 	.word	0x00000000
        /*1304*/ 	.short	0x010a
        /*1306*/ 	.byte	0xff
	.zero		1


	//   ....[34]....
        /*1308*/ 	.word	0x0000a6b0
        /*130c*/ 	.word	0x00000000
        /*1310*/ 	.word	0x00000000
        /*1314*/ 	.short	0x010a
        /*1316*/ 	.byte	0xff
	.zero		1


	//   ....[35]....
        /*1318*/ 	.word	0x0000a710
        /*131c*/ 	.word	0x00000000
        /*1320*/ 	.word	0x00000000
        /*1324*/ 	.short	0x010a
        /*1326*/ 	.byte	0xff
	.zero		1


	//   ....[36]....
        /*1328*/ 	.word	0x0000a770
        /*132c*/ 	.word	0x00000000
        /*1330*/ 	.word	0x00000000
        /*1334*/ 	.short	0x010a
        /*1336*/ 	.byte	0xff
	.zero		1


	//   ....[37]....
        /*1338*/ 	.word	0x0000a7d0
        /*133c*/ 	.word	0x00000000
        /*1340*/ 	.word	0x00000000
        /*1344*/ 	.short	0x010a
        /*1346*/ 	.byte	0xff
	.zero		1


	//   ....[38]....
        /*1348*/ 	.word	0x0000a830
        /*134c*/ 	.word	0x00000000
        /*1350*/ 	.word	0x00000000
        /*1354*/ 	.short	0x010a
        /*1356*/ 	.byte	0xff
	.zero		1


	//   ....[39]....
        /*1358*/ 	.word	0x0000a890
        /*135c*/ 	.word	0x00000000
        /*1360*/ 	.word	0x00000000
        /*1364*/ 	.short	0x010a
        /*1366*/ 	.byte	0xff
	.zero		1


	//   ....[40]....
        /*1368*/ 	.word	0x0000a8f0
        /*136c*/ 	.word	0x00000000
        /*1370*/ 	.word	0x00000000
        /*1374*/ 	.short	0x010a
        /*1376*/ 	.byte	0xff
	.zero		1


	//   ....[41]....
        /*1378*/ 	.word	0x0000a950
        /*137c*/ 	.word	0x00000000
        /*1380*/ 	.word	0x00000000
        /*1384*/ 	.short	0x010a
        /*1386*/ 	.byte	0xff
	.zero		1


	//   ....[42]....
        /*1388*/ 	.word	0x0000a9b0
        /*138c*/ 	.word	0x00000000
        /*1390*/ 	.word	0x00000000
        /*1394*/ 	.short	0x010a
        /*1396*/ 	.byte	0xff
	.zero		1


	//   ....[43]....
        /*1398*/ 	.word	0x0000aa10
        /*139c*/ 	.word	0x00000000
        /*13a0*/ 	.word	0x00000000
        /*13a4*/ 	.short	0x010a
        /*13a6*/ 	.byte	0xff
	.zero		1


	//   ....[44]....
        /*13a8*/ 	.word	0x0000aa70
        /*13ac*/ 	.word	0x00000000
        /*13b0*/ 	.word	0x00000000
        /*13b4*/ 	.short	0x010a
        /*13b6*/ 	.byte	0xff
	.zero		1


	//   ....[45]....
        /*13b8*/ 	.word	0x0000aad0
        /*13bc*/ 	.word	0x00000000
        /*13c0*/ 	.word	0x00000000
        /*13c4*/ 	.short	0x010a
        /*13c6*/ 	.byte	0xff
	.zero		1


	//   ....[46]....
        /*13c8*/ 	.word	0x0000ab30
        /*13cc*/ 	.word	0x00000000
        /*13d0*/ 	.word	0x00000000
        /*13d4*/ 	.short	0x010a
        /*13d6*/ 	.byte	0xff
	.zero		1


	//   ....[47]....
        /*13d8*/ 	.word	0x0000ab90
        /*13dc*/ 	.word	0x00000000
        /*13e0*/ 	.word	0x00000000
        /*13e4*/ 	.short	0x010a
        /*13e6*/ 	.byte	0xff
	.zero		1


	//   ....[48]....
        /*13e8*/ 	.word	0x0000abf0
        /*13ec*/ 	.word	0x00000000
        /*13f0*/ 	.word	0x00000000
        /*13f4*/ 	.short	0x010a
        /*13f6*/ 	.byte	0xff
	.zero		1


	//   ....[49]....
        /*13f8*/ 	.word	0x0000ac50
        /*13fc*/ 	.word	0x00000000
        /*1400*/ 	.word	0x00000000
        /*1404*/ 	.short	0x010a
        /*1406*/ 	.byte	0xff
	.zero		1


	//   ....[50]....
        /*1408*/ 	.word	0x0000acb0
        /*140c*/ 	.word	0x00000000
        /*1410*/ 	.word	0x00000000
        /*1414*/ 	.short	0x010a
        /*1416*/ 	.byte	0xff
	.zero		1


	//   ....[51]....
        /*1418*/ 	.word	0x0000ad10
        /*141c*/ 	.word	0x00000000
        /*1420*/ 	.word	0x00000000
        /*1424*/ 	.short	0x010a
        /*1426*/ 	.byte	0xff
	.zero		1


	//   ....[52]....
        /*1428*/ 	.word	0x0000ad70
        /*142c*/ 	.word	0x00000000
        /*1430*/ 	.word	0x00000000
        /*1434*/ 	.short	0x010a
        /*1436*/ 	.byte	0xff
	.zero		1


	//   ....[53]....
        /*1438*/ 	.word	0x0000add0
        /*143c*/ 	.word	0x00000000
        /*1440*/ 	.word	0x00000000
        /*1444*/ 	.short	0x010a
        /*1446*/ 	.byte	0xff
	.zero		1


	//   ....[54]....
        /*1448*/ 	.word	0x0000ae30
        /*144c*/ 	.word	0x00000000
        /*1450*/ 	.word	0x00000000
        /*1454*/ 	.short	0x010a
        /*1456*/ 	.byte	0xff
	.zero		1


	//   ....[55]....
        /*1458*/ 	.word	0x0000ae90
        /*145c*/ 	.word	0x00000000
        /*1460*/ 	.word	0x00000000
        /*1464*/ 	.short	0x010a
        /*1466*/ 	.byte	0xff
	.zero		1


	//   ....[56]....
        /*1468*/ 	.word	0x0000aef0
        /*146c*/ 	.word	0x00000000
        /*1470*/ 	.word	0x00000000
        /*1474*/ 	.short	0x010a
        /*1476*/ 	.byte	0xff
	.zero		1


	//   ....[57]....
        /*1478*/ 	.word	0x0000af50
        /*147c*/ 	.word	0x00000000
        /*1480*/ 	.word	0x00000000
        /*1484*/ 	.short	0x010a
        /*1486*/ 	.byte	0xff
	.zero		1


	//   ....[58]....
        /*1488*/ 	.word	0x0000afb0
        /*148c*/ 	.word	0x00000000
        /*1490*/ 	.word	0x00000000
        /*1494*/ 	.short	0x010a
        /*1496*/ 	.byte	0xff
	.zero		1


	//   ....[59]....
        /*1498*/ 	.word	0x0000b010
        /*149c*/ 	.word	0x00000000
        /*14a0*/ 	.word	0x00000000
        /*14a4*/ 	.short	0x010a
        /*14a6*/ 	.byte	0xff
	.zero		1


	//   ....[60]....
        /*14a8*/ 	.word	0x0000b070
        /*14ac*/ 	.word	0x00000000
        /*14b0*/ 	.word	0x00000000
        /*14b4*/ 	.short	0x010a
        /*14b6*/ 	.byte	0xff
	.zero		1


	//   ....[61]....
        /*14b8*/ 	.word	0x0000b0d0
        /*14bc*/ 	.word	0x00000000
        /*14c0*/ 	.word	0x00000000
        /*14c4*/ 	.short	0x010a
        /*14c6*/ 	.byte	0xff
	.zero		1


	//   ....[62]....
        /*14c8*/ 	.word	0x0000b130
        /*14cc*/ 	.word	0x00000000
        /*14d0*/ 	.word	0x00000000
        /*14d4*/ 	.short	0x010a
        /*14d6*/ 	.byte	0xff
	.zero		1


	//   ....[63]....
        /*14d8*/ 	.word	0x0000b190
        /*14dc*/ 	.word	0x00000000
        /*14e0*/ 	.word	0x00000000
        /*14e4*/ 	.short	0x010a
        /*14e6*/ 	.byte	0xff
	.zero		1


	//   ....[64]....
        /*14e8*/ 	.word	0x0000b1f0
        /*14ec*/ 	.word	0x00000000
        /*14f0*/ 	.word	0x00000000
        /*14f4*/ 	.short	0x010a
        /*14f6*/ 	.byte	0xff
	.zero		1


	//   ....[65]....
        /*14f8*/ 	.word	0x0000b250
        /*14fc*/ 	.word	0x00000000
        /*1500*/ 	.word	0x00000000
        /*1504*/ 	.short	0x010a
        /*1506*/ 	.byte	0xff
	.zero		1


	//   ....[66]....
        /*1508*/ 	.word	0x0000b2b0
        /*150c*/ 	.word	0x00000000
        /*1510*/ 	.word	0x00000000
        /*1514*/ 	.short	0x010a
        /*1516*/ 	.byte	0xff
	.zero		1


	//   ....[67]....
        /*1518*/ 	.word	0x0000b310
        /*151c*/ 	.word	0x00000000
        /*1520*/ 	.word	0x00000000
        /*1524*/ 	.short	0x010a
        /*1526*/ 	.byte	0xff
	.zero		1


	//   ....[68]....
        /*1528*/ 	.word	0x0000b370
        /*152c*/ 	.word	0x00000000
        /*1530*/ 	.word	0x00000000
        /*1534*/ 	.short	0x010a
        /*1536*/ 	.byte	0xff
	.zero		1


	//   ....[69]....
        /*1538*/ 	.word	0x0000b3d0
        /*153c*/ 	.word	0x00000000
        /*1540*/ 	.word	0x00000000
        /*1544*/ 	.short	0x010a
        /*1546*/ 	.byte	0xff
	.zero		1


	//   ....[70]....
        /*1548*/ 	.word	0x0000b430
        /*154c*/ 	.word	0x00000000
        /*1550*/ 	.word	0x00000000
        /*1554*/ 	.short	0x010a
        /*1556*/ 	.byte	0xff
	.zero		1


	//   ....[71]....
        /*1558*/ 	.word	0x0000b490
        /*155c*/ 	.word	0x00000000
        /*1560*/ 	.word	0x00000000
        /*1564*/ 	.short	0x010a
        /*1566*/ 	.byte	0xff
	.zero		1


	//   ....[72]....
        /*1568*/ 	.word	0x0000b4f0
        /*156c*/ 	.word	0x00000000
        /*1570*/ 	.word	0x00000000
        /*1574*/ 	.short	0x010a
        /*1576*/ 	.byte	0xff
	.zero		1


	//   ....[73]....
        /*1578*/ 	.word	0x0000b550
        /*157c*/ 	.word	0x00000000
        /*1580*/ 	.word	0x00000000
        /*1584*/ 	.short	0x010a
        /*1586*/ 	.byte	0xff
	.zero		1


	//   ....[74]....
        /*1588*/ 	.word	0x0000b5b0
        /*158c*/ 	.word	0x00000000
        /*1590*/ 	.word	0x00000000
        /*1594*/ 	.short	0x010a
        /*1596*/ 	.byte	0xff
	.zero		1


	//   ....[75]....
        /*1598*/ 	.word	0x0000b610
        /*159c*/ 	.word	0x00000000
        /*15a0*/ 	.word	0x00000000
        /*15a4*/ 	.short	0x010a
        /*15a6*/ 	.byte	0xff
	.zero		1


	//   ....[76]....
        /*15a8*/ 	.word	0x0000b670
        /*15ac*/ 	.word	0x00000000
        /*15b0*/ 	.word	0x00000000
        /*15b4*/ 	.short	0x010a
        /*15b6*/ 	.byte	0xff
	.zero		1


	//   ....[77]....
        /*15b8*/ 	.word	0x0000b6d0
        /*15bc*/ 	.word	0x00000000
        /*15c0*/ 	.word	0x00000000
        /*15c4*/ 	.short	0x010a
        /*15c6*/ 	.byte	0xff
	.zero		1


	//   ....[78]....
        /*15c8*/ 	.word	0x0000b730
        /*15cc*/ 	.word	0x00000000
        /*15d0*/ 	.word	0x00000000
        /*15d4*/ 	.short	0x010a
        /*15d6*/ 	.byte	0xff
	.zero		1


	//   ....[79]....
        /*15d8*/ 	.word	0x0000b790
        /*15dc*/ 	.word	0x00000000
        /*15e0*/ 	.word	0x00000000
        /*15e4*/ 	.short	0x010a
        /*15e6*/ 	.byte	0xff
	.zero		1


	//   ....[80]....
        /*15e8*/ 	.word	0x0000b7f0
        /*15ec*/ 	.word	0x00000000
        /*15f0*/ 	.word	0x00000000
        /*15f4*/ 	.short	0x010a
        /*15f6*/ 	.byte	0xff
	.zero		1


	//   ....[81]....
        /*15f8*/ 	.word	0x0000b850
        /*15fc*/ 	.word	0x00000000
        /*1600*/ 	.word	0x00000000
        /*1604*/ 	.short	0x010a
        /*1606*/ 	.byte	0xff
	.zero		1


	//   ....[82]....
        /*1608*/ 	.word	0x0000b8b0
        /*160c*/ 	.word	0x00000000
        /*1610*/ 	.word	0x00000000
        /*1614*/ 	.short	0x010a
        /*1616*/ 	.byte	0xff
	.zero		1


	//   ....[83]....
        /*1618*/ 	.word	0x0000b910
        /*161c*/ 	.word	0x00000000
        /*1620*/ 	.word	0x00000000
        /*1624*/ 	.short	0x010a
        /*1626*/ 	.byte	0xff
	.zero		1


	//   ....[84]....
        /*1628*/ 	.word	0x0000b970
        /*162c*/ 	.word	0x00000000
        /*1630*/ 	.word	0x00000000
        /*1634*/ 	.short	0x010a
        /*1636*/ 	.byte	0xff
	.zero		1


	//   ....[85]....
        /*1638*/ 	.word	0x0000b9d0
        /*163c*/ 	.word	0x00000000
        /*1640*/ 	.word	0x00000000
        /*1644*/ 	.short	0x010a
        /*1646*/ 	.byte	0xff
	.zero		1


	//   ....[86]....
        /*1648*/ 	.word	0x0000ba30
        /*164c*/ 	.word	0x00000000
        /*1650*/ 	.word	0x00000000
        /*1654*/ 	.short	0x010a
        /*1656*/ 	.byte	0xff
	.zero		1


	//   ....[87]....
        /*1658*/ 	.word	0x0000ba90
        /*165c*/ 	.word	0x00000000
        /*1660*/ 	.word	0x00000000
        /*1664*/ 	.short	0x010a
        /*1666*/ 	.byte	0xff
	.zero		1


	//   ....[88]....
        /*1668*/ 	.word	0x0000baf0
        /*166c*/ 	.word	0x00000000
        /*1670*/ 	.word	0x00000000
        /*1674*/ 	.short	0x010a
        /*1676*/ 	.byte	0xff
	.zero		1


	//   ....[89]....
        /*1678*/ 	.word	0x0000bb50
        /*167c*/ 	.word	0x00000000
        /*1680*/ 	.word	0x00000000
        /*1684*/ 	.short	0x010a
        /*1686*/ 	.byte	0xff
	.zero		1


	//   ....[90]....
        /*1688*/ 	.word	0x0000bbb0
        /*168c*/ 	.word	0x00000000
        /*1690*/ 	.word	0x00000000
        /*1694*/ 	.short	0x010a
        /*1696*/ 	.byte	0xff
	.zero		1


	//   ....[91]....
        /*1698*/ 	.word	0x0000bc10
        /*169c*/ 	.word	0x00000004
        /*16a0*/ 	.word	0x000004a8
        /*16a4*/ 	.short	0x010a
        /*16a6*/ 	.byte	0xff
	.zero		1


	//   ....[92]....
        /*16a8*/ 	.word	0x0000bc70
        /*16ac*/ 	.word	0x00000004
        /*16b0*/ 	.word	0x000004a0
        /*16b4*/ 	.short	0x010a
        /*16b6*/ 	.byte	0xff
	.zero		1


	//   ....[93]....
        /*16b8*/ 	.word	0x0000bcd0
        /*16bc*/ 	.word	0x00000005
        /*16c0*/ 	.word	0x00000008
        /*16c4*/ 	.short	0x010a
        /*16c6*/ 	.byte	0xff
	.zero		1


	//   ....[94]....
        /*16c8*/ 	.word	0x0000bdc0
        /*16cc*/ 	.word	0x00000003
        /*16d0*/ 	.word	0x00000008
        /*16d4*/ 	.short	0x010a
        /*16d6*/ 	.byte	0xff
	.zero		1


	//   ....[95]....
        /*16d8*/ 	.word	0x0000be20
        /*16dc*/ 	.word	0x00000004
        /*16e0*/ 	.word	0x000004a0
        /*16e4*/ 	.short	0x010a
        /*16e6*/ 	.byte	0xff
	.zero		1


	//   ....[96]....
        /*16e8*/ 	.word	0x0000be80
        /*16ec*/ 	.word	0x00000004
        /*16f0*/ 	.word	0x000004c0
        /*16f4*/ 	.short	0x010a
        /*16f6*/ 	.byte	0xff
	.zero		1


	//   ....[97]....
        /*16f8*/ 	.word	0x0000bee0
        /*16fc*/ 	.word	0x00000004
        /*1700*/ 	.word	0x00000000
        /*1704*/ 	.short	0x010a
        /*1706*/ 	.byte	0xff
	.zero		1


	//   ....[98]....
        /*1708*/ 	.word	0x0000bf40
        /*170c*/ 	.word	0x00000000
        /*1710*/ 	.word	0x00000000
        /*1714*/ 	.short	0x010a
        /*1716*/ 	.byte	0xff
	.zero		1


	//   ....[99]....
        /*1718*/ 	.word	0x0000bfa0
        /*171c*/ 	.word	0x00000000
        /*1720*/ 	.word	0x000004d0
        /*1724*/ 	.short	0x010a
        /*1726*/ 	.byte	0xff
	.zero		1


	//   ....[100]....
        /*1728*/ 	.word	0x0000c000
        /*172c*/ 	.word	0x00000000
        /*1730*/ 	.word	0x000004a0
        /*1734*/ 	.short	0x010a
        /*1736*/ 	.byte	0xff
	.zero		1


	//   ....[101]....
        /*1738*/ 	.word	0x0000c060
        /*173c*/ 	.word	0x00000000
        /*1740*/ 	.word	0x00000498
        /*1744*/ 	.short	0x010a
        /*1746*/ 	.byte	0xff
	.zero		1


	//   ....[102]....
        /*1748*/ 	.word	0x0000c0c0
        /*174c*/ 	.word	0x00000000
        /*1750*/ 	.word	0x00000488
        /*1754*/ 	.short	0x010a
        /*1756*/ 	.byte	0xff
	.zero		1


	//   ....[103]....
        /*1758*/ 	.word	0x0000c120
        /*175c*/ 	.word	0x00000000
        /*1760*/ 	.word	0x000004a0
        /*1764*/ 	.short	0x010a
        /*1766*/ 	.byte	0xff
	.zero		1


	//   ....[104]....
        /*1768*/ 	.word	0x0000c180
        /*176c*/ 	.word	0x00000003
        /*1770*/ 	.word	0x00000480
        /*1774*/ 	.short	0x010a
        /*1776*/ 	.byte	0xff
	.zero		1


	//   ....[105]....
        /*1778*/ 	.word	0x0000c1d0
        /*177c*/ 	.word	0x0000005a
        /*1780*/ 	.word	0x000004b0
        /*1784*/ 	.short	0x010a
        /*1786*/ 	.byte	0xff
	.zero		1


	//----- nvinfo : EIATTR_NUM_MBARRIERS
	.align		4
.L_47:
        /*1788*/ 	.byte	0x03, 0x38
        /*178a*/ 	.short	0x009b


	//----- nvinfo : EIATTR_EXIT_INSTR_OFFSETS
	.align		4
        /*178c*/ 	.byte	0x04, 0x1c
        /*178e*/ 	.short	(.L_49 - .L_48)


	//   ....[0]....
.L_48:
        /*1790*/ 	.word	0x00005fc0


	//   ....[1]....
        /*1794*/ 	.word	0x00006270


	//   ....[2]....
        /*1798*/ 	.word	0x000062d0


	//   ....[3]....
        /*179c*/ 	.word	0x000073d0


	//   ....[4]....
        /*17a0*/ 	.word	0x00008130


	//   ....[5]....
        /*17a4*/ 	.word	0x00008170


	//   ....[6]....
        /*17a8*/ 	.word	0x0000a030


	//----- nvinfo : EIATTR_MAX_THREADS
	.align		4
.L_49:
        /*17ac*/ 	.byte	0x04, 0x05
        /*17ae*/ 	.short	(.L_51 - .L_50)
.L_50:
        /*17b0*/ 	.word	0x00000100
        /*17b4*/ 	.word	0x00000001
        /*17b8*/ 	.word	0x00000001


	//----- nvinfo : EIATTR_CRS_STACK_SIZE
	.align		4
.L_51:
        /*17bc*/ 	.byte	0x04, 0x1e
        /*17be*/ 	.short	(.L_53 - .L_52)
.L_52:
        /*17c0*/ 	.word	0x00000000


	//----- nvinfo : EIATTR_CBANK_PARAM_SIZE
	.align		4
.L_53:
        /*17c4*/ 	.byte	0x03, 0x19
        /*17c6*/ 	.short	0x0800


	//----- nvinfo : EIATTR_PARAM_CBANK
	.align		4
        /*17c8*/ 	.byte	0x04, 0x0a
        /*17ca*/ 	.short	(.L_55 - .L_54)
	.align		4
.L_54:
        /*17cc*/ 	.word	index@(.nv.constant0._ZN7cutlass13device_kernelINS_4conv6kernel13ConvUniversalINS1_16ConvProblemShapeILNS1_8OperatorE0ELi2EEENS1_10collective14CollectiveConvINS1_47MainloopSm100TmaUmmaWarpSpecializedImplicitGemmILS5_0ELi72ELi2ELi1ELi2EN4cute5tupleIJNSA_1CILi2EEENSC_ILi1EEESE_EEEEENSB_IJNSC_ILi128EEENSC_ILi64EEENSB_IJNSC_ILi32EEEEEEEEENS_12float_e4m3_tESM_NSA_8TiledMMAINSA_8MMA_AtomIJNSA_10MMA_TraitsINSA_25SM100_MMA_F8F6F4_2x1SM_SSEJSM_SM_fSH_SI_NSA_17integral_constantINSA_4UMMA5MajorELST_0EEESU_NSR_INSS_7ScaleInELSV_0EEESW_EEEEEENSA_6LayoutINSB_IJSE_SE_SE_EEENSB_IJNSC_ILi0EEES11_S11_EEEEENSB_IJNSA_10UnderscoreES14_S14_EEEEENS7_6detail27Sm100ImplicitGemmTileTraitsINSA_25SM100_TMA_2SM_LOAD_IM2COLENSA_14ComposedLayoutINSA_7SwizzleILi1ELi4ELi3EEENSA_18smem_ptr_flag_bitsILi8EEENSZ_INSB_IJNSC_ILi8EEESJ_EEENSB_IJSJ_SE_EEEEEEEvEENS18_INSA_18SM100_TMA_2SM_LOADES1J_vEEEENS_8epilogue10collective18CollectiveEpilogueINS1O_23Sm100TmaWarpSpecializedILi1ELi1ELi32ELb0ELb0EEEJNSB_IJSI_SI_SK_EEENSB_IJNSZ_ISI_SE_EES1U_EEESM_NSB_IJNSB_IJlllEEESE_S11_EEESM_S1X_NS1O_6fusion15FusionCallbacksIS1S_NS1Y_17LinearCombinationISM_fSM_fLNS_15FloatRoundStyleE2EEES1T_S1V_JEEENSA_5SM1004TMEM4LOAD26SM100_TMEM_LOAD_32dp32b32xENSA_20SM90_TMA_LOAD_IM2COLENS1A_INS1B_ILi2ELi4ELi3EEES1E_NSZ_INSB_IJS1F_SI_EEENSB_IJSI_SE_EEEEEEENSA_39AutoVectorizingCopyWithAssumedAlignmentILi128EEENSA_21SM90_TMA_STORE_IM2COLES2D_S2F_S2F_EEEvvEEEEvNT_6ParamsE)
        /*17d0*/ 	.short	0x0380
        /*17d2*/ 	.short	0x0800


	//----- nvinfo : EIATTR_SW_WAR
	.align		4
.L_55:
        /*17d4*/ 	.byte	0x04, 0x36
        /*17d6*/ 	.short	(.L_57 - .L_56)
.L_56:
        /*17d8*/ 	.word	0x00000008
.L_57:


//--------------------- .nv.callgraph             --------------------------
	.section	.nv.callgraph,"",@"SHT_CUDA_CALLGRAPH"
	.align	4
	.sectionentsize	8
	.align		4
        /*0000*/ 	.word	0x00000000
	.align		4
        /*0004*/ 	.word	0xffffffff
	.align		4
        /*0008*/ 	.word	index@(_ZN7cutlass13device_kernelINS_4conv6kernel13ConvUniversalINS1_16ConvProblemShapeILNS1_8OperatorE0ELi2EEENS1_10collective14CollectiveConvINS1_47MainloopSm100TmaUmmaWarpSpecializedImplicitGemmILS5_0ELi72ELi2ELi1ELi2EN4cute5tupleIJNSA_1CILi2EEENSC_ILi1EEESE_EEEEENSB_IJNSC_ILi128EEENSC_ILi64EEENSB_IJNSC_ILi32EEEEEEEEENS_12float_e4m3_tESM_NSA_8TiledMMAINSA_8MMA_AtomIJNSA_10MMA_TraitsINSA_25SM100_MMA_F8F6F4_2x1SM_SSEJSM_SM_fSH_SI_NSA_17integral_constantINSA_4UMMA5MajorELST_0EEESU_NSR_INSS_7ScaleInELSV_0EEESW_EEEEEENSA_6LayoutINSB_IJSE_SE_SE_EEENSB_IJNSC_ILi0EEES11_S11_EEEEENSB_IJNSA_10UnderscoreES14_S14_EEEEENS7_6detail27Sm100ImplicitGemmTileTraitsINSA_25SM100_TMA_2SM_LOAD_IM2COLENSA_14ComposedLayoutINSA_7SwizzleILi1ELi4ELi3EEENSA_18smem_ptr_flag_bitsILi8EEENSZ_INSB_IJNSC_ILi8EEESJ_EEENSB_IJSJ_SE_EEEEEEEvEENS18_INSA_18SM100_TMA_2SM_LOADES1J_vEEEENS_8epilogue10collective18CollectiveEpilogueINS1O_23Sm100TmaWarpSpecializedILi1ELi1ELi32ELb0ELb0EEEJNSB_IJSI_SI_SK_EEENSB_IJNSZ_ISI_SE_EES1U_EEESM_NSB_IJNSB_IJlllEEESE_S11_EEESM_S1X_NS1O_6fusion15FusionCallbacksIS1S_NS1Y_17LinearCombinationISM_fSM_fLNS_15FloatRoundStyleE2EEES1T_S1V_JEEENSA_5SM1004TMEM4LOAD26SM100_TMEM_LOAD_32dp32b32xENSA_20SM90_TMA_LOAD_IM2COLENS1A_INS1B_ILi2ELi4ELi3EEES1E_NSZ_INSB_IJS1F_SI_EEENSB_IJSI_SE_EEEEEEENSA_39AutoVectorizingCopyWithAssumedAlignmentILi128EEENSA_21SM90_TMA_STORE_IM2COLES2D_S2F_S2F_EEEvvEEEEvNT_6ParamsE)
	.align		4
        /*000c*/ 	.word	index@(__assertfail)
	.align		4
        /*0010*/ 	.word	0x00000000
	.align		4
        /*0014*/ 	.word	0xfffffffe
	.align		4
        /*0018*/ 	.word	0x00000000
	.align		4
        /*001c*/ 	.word	0xfffffffd
	.align		4
        /*0020*/ 	.word	0x00000000
	.align		4
        /*0024*/ 	.word	0xfffffffc


//--------------------- .nv.constant4             --------------------------
	.section	.nv.constant4,"a",@progbits
	.align	8
	.align		8
.nv.constant4:
        /*0000*/ 	.dword	__assertfail
	.align		8
        /*0008*/ 	.dword	__unnamed_1
	.align		8
        /*0010*/ 	.dword	__unnamed_2
	.align		8
        /*0018*/ 	.dword	_ZN39_INTERNAL_a6e68a74_4_k_cu_9acd2f08_31954cuda3std3__45__cpo5beginE
	.align		8
        /*0020*/ 	.dword	_ZN39_INTERNAL_a6e68a74_4_k_cu_9acd2f08_31954cuda3std3__45__cpo3endE
	.align		8
        /*0028*/ 	.dword	_ZN39_INTERNAL_a6e68a74_4_k_cu_9acd2f08_31954cuda3std3__45__cpo6cbeginE
	.align		8
        /*0030*/ 	.dword	_ZN39_INTERNAL_a6e68a74_4_k_cu_9acd2f08_31954cuda3std3__45__cpo4cendE
	.align		8
        /*0038*/ 	.dword	_ZN39_INTERNAL_a6e68a74_4_k_cu_9acd2f08_31954cuda3std3__441_GLOBAL__N__a6e68a74_4_k_cu_9acd2f08_31956ignoreE
	.align		8
        /*0040*/ 	.dword	_ZN39_INTERNAL_a6e68a74_4_k_cu_9acd2f08_31954cuda3std3__419piecewise_constructE
	.align		8
        /*0048*/ 	.dword	_ZN39_INTERNAL_a6e68a74_4_k_cu_9acd2f08_31954cuda3std3__48in_placeE
	.align		8
        /*0050*/ 	.dword	_ZN39_INTERNAL_a6e68a74_4_k_cu_9acd2f08_31954cuda3std6ranges3__45__cpo4swapE
	.align		8
        /*0058*/ 	.dword	_ZN39_INTERNAL_a6e68a74_4_k_cu_9acd2f08_31954cuda3std6ranges3__45__cpo9iter_moveE
	.align		8
        /*0060*/ 	.dword	_ZN39_INTERNAL_a6e68a74_4_k_cu_9acd2f08_31954cute7productE
	.align		8
        /*0068*/ 	.dword	_ZN39_INTERNAL_a6e68a74_4_k_cu_9acd2f08_31954cute1_E
	.align		8
        /*0070*/ 	.dword	$str$27
	.align		8
        /*0078*/ 	.dword	$str$28
	.align		8
        /*0080*/ 	.dword	$str$29
	.align		8
        /*0088*/ 	.dword	$str$30


//--------------------- .text._ZN7cutlass13device_kernelINS_4conv6kernel13ConvUniversalINS1_16ConvProblemShapeILNS1_8OperatorE0ELi2EEENS1_10collective14CollectiveConvINS1_47MainloopSm100TmaUmmaWarpSpecializedImplicitGemmILS5_0ELi72ELi2ELi1ELi2EN4cute5tupleIJNSA_1CILi2EEENSC_ILi1EEESE_EEEEENSB_IJNSC_ILi128EEENSC_ILi64EEENSB_IJNSC_ILi32EEEEEEEEENS_12float_e4m3_tESM_NSA_8TiledMMAINSA_8MMA_AtomIJNSA_10MMA_TraitsINSA_25SM100_MMA_F8F6F4_2x1SM_SSEJSM_SM_fSH_SI_NSA_17integral_constantINSA_4UMMA5MajorELST_0EEESU_NSR_INSS_7ScaleInELSV_0EEESW_EEEEEENSA_6LayoutINSB_IJSE_SE_SE_EEENSB_IJNSC_ILi0EEES11_S11_EEEEENSB_IJNSA_10UnderscoreES14_S14_EEEEENS7_6detail27Sm100ImplicitGemmTileTraitsINSA_25SM100_TMA_2SM_LOAD_IM2COLENSA_14ComposedLayoutINSA_7SwizzleILi1ELi4ELi3EEENSA_18smem_ptr_flag_bitsILi8EEENSZ_INSB_IJNSC_ILi8EEESJ_EEENSB_IJSJ_SE_EEEEEEEvEENS18_INSA_18SM100_TMA_2SM_LOADES1J_vEEEENS_8epilogue10collective18CollectiveEpilogueINS1O_23Sm100TmaWarpSpecializedILi1ELi1ELi32ELb0ELb0EEEJNSB_IJSI_SI_SK_EEENSB_IJNSZ_ISI_SE_EES1U_EEESM_NSB_IJNSB_IJlllEEESE_S11_EEESM_S1X_NS1O_6fusion15FusionCallbacksIS1S_NS1Y_17LinearCombinationISM_fSM_fLNS_15FloatRoundStyleE2EEES1T_S1V_JEEENSA_5SM1004TMEM4LOAD26SM100_TMEM_LOAD_32dp32b32xENSA_20SM90_TMA_LOAD_IM2COLENS1A_INS1B_ILi2ELi4ELi3EEES1E_NSZ_INSB_IJS1F_SI_EEENSB_IJSI_SE_EEEEEEENSA_39AutoVectorizingCopyWithAssumedAlignmentILi128EEENSA_21SM90_TMA_STORE_IM2COLES2D_S2F_S2F_EEEvvEEEEvNT_6ParamsE --------------------------
	.section	.text._ZN7cutlass13device_kernelINS_4conv6kernel13ConvUniversalINS1_16ConvProblemShapeILNS1_8OperatorE0ELi2EEENS1_10collective14CollectiveConvINS1_47MainloopSm100TmaUmmaWarpSpecializedImplicitGemmILS5_0ELi72ELi2ELi1ELi2EN4cute5tupleIJNSA_1CILi2EEENSC_ILi1EEESE_EEEEENSB_IJNSC_ILi128EEENSC_ILi64EEENSB_IJNSC_ILi32EEEEEEEEENS_12float_e4m3_tESM_NSA_8TiledMMAINSA_8MMA_AtomIJNSA_10MMA_TraitsINSA_25SM100_MMA_F8F6F4_2x1SM_SSEJSM_SM_fSH_SI_NSA_17integral_constantINSA_4UMMA5MajorELST_0EEESU_NSR_INSS_7ScaleInELSV_0EEESW_EEEEEENSA_6LayoutINSB_IJSE_SE_SE_EEENSB_IJNSC_ILi0EEES11_S11_EEEEENSB_IJNSA_10UnderscoreES14_S14_EEEEENS7_6detail27Sm100ImplicitGemmTileTraitsINSA_25SM100_TMA_2SM_LOAD_IM2COLENSA_14ComposedLayoutINSA_7SwizzleILi1ELi4ELi3EEENSA_18smem_ptr_flag_bitsILi8EEENSZ_INSB_IJNSC_ILi8EEESJ_EEENSB_IJSJ_SE_EEEEEEEvEENS18_INSA_18SM100_TMA_2SM_LOADES1J_vEEEENS_8epilogue10collective18CollectiveEpilogueINS1O_23Sm100TmaWarpSpecializedILi1ELi1ELi32ELb0ELb0EEEJNSB_IJSI_SI_SK_EEENSB_IJNSZ_ISI_SE_EES1U_EEESM_NSB_IJNSB_IJlllEEESE_S11_EEESM_S1X_NS1O_6fusion15FusionCallbacksIS1S_NS1Y_17LinearCombinationISM_fSM_fLNS_15FloatRoundStyleE2EEES1T_S1V_JEEENSA_5SM1004TMEM4LOAD26SM100_TMEM_LOAD_32dp32b32xENSA_20SM90_TMA_LOAD_IM2COLENS1A_INS1B_ILi2ELi4ELi3EEES1E_NSZ_INSB_IJS1F_SI_EEENSB_IJSI_SE_EEEEEEENSA_39AutoVectorizingCopyWithAssumedAlignmentILi128EEENSA_21SM90_TMA_STORE_IM2COLES2D_S2F_S2F_EEEvvEEEEvNT_6ParamsE,"ax",@progbits
	.align	128
.text._ZN7cutlass13device_kernelINS_4conv6kernel13ConvUniversalINS1_16ConvProblemShapeILNS1_8OperatorE0ELi2EEENS1_10collective14CollectiveConvINS1_47MainloopSm100TmaUmmaWarpSpecializedImplicitGemmILS5_0ELi72ELi2ELi1ELi2EN4cute5tupleIJNSA_1CILi2EEENSC_ILi1EEESE_EEEEENSB_IJNSC_ILi128EEENSC_ILi64EEENSB_IJNSC_ILi32EEEEEEEEENS_12float_e4m3_tESM_NSA_8TiledMMAINSA_8MMA_AtomIJNSA_10MMA_TraitsINSA_25SM100_MMA_F8F6F4_2x1SM_SSEJSM_SM_fSH_SI_NSA_17integral_constantINSA_4UMMA5MajorELST_0EEESU_NSR_INSS_7ScaleInELSV_0EEESW_EEEEEENSA_6LayoutINSB_IJSE_SE_SE_EEENSB_IJNSC_ILi0EEES11_S11_EEEEENSB_IJNSA_10UnderscoreES14_S14_EEEEENS7_6detail27Sm100ImplicitGemmTileTraitsINSA_25SM100_TMA_2SM_LOAD_IM2COLENSA_14ComposedLayoutINSA_7SwizzleILi1ELi4ELi3EEENSA_18smem_ptr_flag_bitsILi8EEENSZ_INSB_IJNSC_ILi8EEESJ_EEENSB_IJSJ_SE_EEEEEEEvEENS18_INSA_18SM100_TMA_2SM_LOADES1J_vEEEENS_8epilogue10collective18CollectiveEpilogueINS1O_23Sm100TmaWarpSpecializedILi1ELi1ELi32ELb0ELb0EEEJNSB_IJSI_SI_SK_EEENSB_IJNSZ_ISI_SE_EES1U_EEESM_NSB_IJNSB_IJlllEEESE_S11_EEESM_S1X_NS1O_6fusion15FusionCallbacksIS1S_NS1Y_17LinearCombinationISM_fSM_fLNS_15FloatRoundStyleE2EEES1T_S1V_JEEENSA_5SM1004TMEM4LOAD26SM100_TMEM_LOAD_32dp32b32xENSA_20SM90_TMA_LOAD_IM2COLENS1A_INS1B_ILi2ELi4ELi3EEES1E_NSZ_INSB_IJS1F_SI_EEENSB_IJSI_SE_EEEEEEENSA_39AutoVectorizingCopyWithAssumedAlignmentILi128EEENSA_21SM90_TMA_STORE_IM2COLES2D_S2F_S2F_EEEvvEEEEvNT_6ParamsE:
        .type           _ZN7cutlass13device_kernelINS_4conv6kernel13ConvUniversalINS1_16ConvProblemShapeILNS1_8OperatorE0ELi2EEENS1_10collective14CollectiveConvINS1_47MainloopSm100TmaUmmaWarpSpecializedImplicitGemmILS5_0ELi72ELi2ELi1ELi2EN4cute5tupleIJNSA_1CILi2EEENSC_ILi1EEESE_EEEEENSB_IJNSC_ILi128EEENSC_ILi64EEENSB_IJNSC_ILi32EEEEEEEEENS_12float_e4m3_tESM_NSA_8TiledMMAINSA_8MMA_AtomIJNSA_10MMA_TraitsINSA_25SM100_MMA_F8F6F4_2x1SM_SSEJSM_SM_fSH_SI_NSA_17integral_constantINSA_4UMMA5MajorELST_0EEESU_NSR_INSS_7ScaleInELSV_0EEESW_EEEEEENSA_6LayoutINSB_IJSE_SE_SE_EEENSB_IJNSC_ILi0EEES11_S11_EEEEENSB_IJNSA_10UnderscoreES14_S14_EEEEENS7_6detail27Sm100ImplicitGemmTileTraitsINSA_25SM100_TMA_2SM_LOAD_IM2COLENSA_14ComposedLayoutINSA_7SwizzleILi1ELi4ELi3EEENSA_18smem_ptr_flag_bitsILi8EEENSZ_INSB_IJNSC_ILi8EEESJ_EEENSB_IJSJ_SE_EEEEEEEvEENS18_INSA_18SM100_TMA_2SM_LOADES1J_vEEEENS_8epilogue10collective18CollectiveEpilogueINS1O_23Sm100TmaWarpSpecializedILi1ELi1ELi32ELb0ELb0EEEJNSB_IJSI_SI_SK_EEENSB_IJNSZ_ISI_SE_EES1U_EEESM_NSB_IJNSB_IJlllEEESE_S11_EEESM_S1X_NS1O_6fusion15FusionCallbacksIS1S_NS1Y_17LinearCombinationISM_fSM_fLNS_15FloatRoundStyleE2EEES1T_S1V_JEEENSA_5SM1004TMEM4LOAD26SM100_TMEM_LOAD_32dp32b32xENSA_20SM90_TMA_LOAD_IM2COLENS1A_INS1B_ILi2ELi4ELi3EEES1E_NSZ_INSB_IJS1F_SI_EEENSB_IJSI_SE_EEEEEEENSA_39AutoVectorizingCopyWithAssumedAlignmentILi128EEENSA_21SM90_TMA_STORE_IM2COLES2D_S2F_S2F_EEEvvEEEEvNT_6ParamsE,@function
        .size           _ZN7cutlass13device_kernelINS_4conv6kernel13ConvUniversalINS1_16ConvProblemShapeILNS1_8OperatorE0ELi2EEENS1_10collective14CollectiveConvINS1_47MainloopSm100TmaUmmaWarpSpecializedImplicitGemmILS5_0ELi72ELi2ELi1ELi2EN4cute5tupleIJNSA_1CILi2EEENSC_ILi1EEESE_EEEEENSB_IJNSC_ILi128EEENSC_ILi64EEENSB_IJNSC_ILi32EEEEEEEEENS_12float_e4m3_tESM_NSA_8TiledMMAINSA_8MMA_AtomIJNSA_10MMA_TraitsINSA_25SM100_MMA_F8F6F4_2x1SM_SSEJSM_SM_fSH_SI_NSA_17integral_constantINSA_4UMMA5MajorELST_0EEESU_NSR_INSS_7ScaleInELSV_0EEESW_EEEEEENSA_6LayoutINSB_IJSE_SE_SE_EEENSB_IJNSC_ILi0EEES11_S11_EEEEENSB_IJNSA_10UnderscoreES14_S14_EEEEENS7_6detail27Sm100ImplicitGemmTileTraitsINSA_25SM100_TMA_2SM_LOAD_IM2COLENSA_14ComposedLayoutINSA_7SwizzleILi1ELi4ELi3EEENSA_18smem_ptr_flag_bitsILi8EEENSZ_INSB_IJNSC_ILi8EEESJ_EEENSB_IJSJ_SE_EEEEEEEvEENS18_INSA_18SM100_TMA_2SM_LOADES1J_vEEEENS_8epilogue10collective18CollectiveEpilogueINS1O_23Sm100TmaWarpSpecializedILi1ELi1ELi32ELb0ELb0EEEJNSB_IJSI_SI_SK_EEENSB_IJNSZ_ISI_SE_EES1U_EEESM_NSB_IJNSB_IJlllEEESE_S11_EEESM_S1X_NS1O_6fusion15FusionCallbacksIS1S_NS1Y_17LinearCombinationISM_fSM_fLNS_15FloatRoundStyleE2EEES1T_S1V_JEEENSA_5SM1004TMEM4LOAD26SM100_TMEM_LOAD_32dp32b32xENSA_20SM90_TMA_LOAD_IM2COLENS1A_INS1B_ILi2ELi4ELi3EEES1E_NSZ_INSB_IJS1F_SI_EEENSB_IJSI_SE_EEEEEEENSA_39AutoVectorizingCopyWithAssumedAlignmentILi128EEENSA_21SM90_TMA_STORE_IM2COLES2D_S2F_S2F_EEEvvEEEEvNT_6ParamsE,(.L_x_344 - _ZN7cutlass13device_kernelINS_4conv6kernel13ConvUniversalINS1_16ConvProblemShapeILNS1_8OperatorE0ELi2EEENS1_10collective14CollectiveConvINS1_47MainloopSm100TmaUmmaWarpSpecializedImplicitGemmILS5_0ELi72ELi2ELi1ELi2EN4cute5tupleIJNSA_1CILi2EEENSC_ILi1EEESE_EEEEENSB_IJNSC_ILi128EEENSC_ILi64EEENSB_IJNSC_ILi32EEEEEEEEENS_12float_e4m3_tESM_NSA_8TiledMMAINSA_8MMA_AtomIJNSA_10MMA_TraitsINSA_25SM100_MMA_F8F6F4_2x1SM_SSEJSM_SM_fSH_SI_NSA_17integral_constantINSA_4UMMA5MajorELST_0EEESU_NSR_INSS_7ScaleInELSV_0EEESW_EEEEEENSA_6LayoutINSB_IJSE_SE_SE_EEENSB_IJNSC_ILi0EEES11_S11_EEEEENSB_IJNSA_10UnderscoreES14_S14_EEEEENS7_6detail27Sm100ImplicitGemmTileTraitsINSA_25SM100_TMA_2SM_LOAD_IM2COLENSA_14ComposedLayoutINSA_7SwizzleILi1ELi4ELi3EEENSA_18smem_ptr_flag_bitsILi8EEENSZ_INSB_IJNSC_ILi8EEESJ_EEENSB_IJSJ_SE_EEEEEEEvEENS18_INSA_18SM100_TMA_2SM_LOADES1J_vEEEENS_8epilogue10collective18CollectiveEpilogueINS1O_23Sm100TmaWarpSpecializedILi1ELi1ELi32ELb0ELb0EEEJNSB_IJSI_SI_SK_EEENSB_IJNSZ_ISI_SE_EES1U_EEESM_NSB_IJNSB_IJlllEEESE_S11_EEESM_S1X_NS1O_6fusion15FusionCallbacksIS1S_NS1Y_17LinearCombinationISM_fSM_fLNS_15FloatRoundStyleE2EEES1T_S1V_JEEENSA_5SM1004TMEM4LOAD26SM100_TMEM_LOAD_32dp32b32xENSA_20SM90_TMA_LOAD_IM2COLENS1A_INS1B_ILi2ELi4ELi3EEES1E_NSZ_INSB_IJS1F_SI_EEENSB_IJSI_SE_EEEEEEENSA_39AutoVectorizingCopyWithAssumedAlignmentILi128EEENSA_21SM90_TMA_STORE_IM2COLES2D_S2F_S2F_EEEvvEEEEvNT_6ParamsE)
        .other          _ZN7cutlass13device_kernelINS_4conv6kernel13ConvUniversalINS1_16ConvProblemShapeILNS1_8OperatorE0ELi2EEENS1_10collective14CollectiveConvINS1_47MainloopSm100TmaUmmaWarpSpecializedImplicitGemmILS5_0ELi72ELi2ELi1ELi2EN4cute5tupleIJNSA_1CILi2EEENSC_ILi1EEESE_EEEEENSB_IJNSC_ILi128EEENSC_ILi64EEENSB_IJNSC_ILi32EEEEEEEEENS_12float_e4m3_tESM_NSA_8TiledMMAINSA_8MMA_AtomIJNSA_10MMA_TraitsINSA_25SM100_MMA_F8F6F4_2x1SM_SSEJSM_SM_fSH_SI_NSA_17integral_constantINSA_4UMMA5MajorELST_0EEESU_NSR_INSS_7ScaleInELSV_0EEESW_EEEEEENSA_6LayoutINSB_IJSE_SE_SE_EEENSB_IJNSC_ILi0EEES11_S11_EEEEENSB_IJNSA_10UnderscoreES14_S14_EEEEENS7_6detail27Sm100ImplicitGemmTileTraitsINSA_25SM100_TMA_2SM_LOAD_IM2COLENSA_14ComposedLayoutINSA_7SwizzleILi1ELi4ELi3EEENSA_18smem_ptr_flag_bitsILi8EEENSZ_INSB_IJNSC_ILi8EEESJ_EEENSB_IJSJ_SE_EEEEEEEvEENS18_INSA_18SM100_TMA_2SM_LOADES1J_vEEEENS_8epilogue10collective18CollectiveEpilogueINS1O_23Sm100TmaWarpSpecializedILi1ELi1ELi32ELb0ELb0EEEJNSB_IJSI_SI_SK_EEENSB_IJNSZ_ISI_SE_EES1U_EEESM_NSB_IJNSB_IJlllEEESE_S11_EEESM_S1X_NS1O_6fusion15FusionCallbacksIS1S_NS1Y_17LinearCombinationISM_fSM_fLNS_15FloatRoundStyleE2EEES1T_S1V_JEEENSA_5SM1004TMEM4LOAD26SM100_TMEM_LOAD_32dp32b32xENSA_20SM90_TMA_LOAD_IM2COLENS1A_INS1B_ILi2ELi4ELi3EEES1E_NSZ_INSB_IJS1F_SI_EEENSB_IJSI_SE_EEEEEEENSA_39AutoVectorizingCopyWithAssumedAlignmentILi128EEENSA_21SM90_TMA_STORE_IM2COLES2D_S2F_S2F_EEEvvEEEEvNT_6ParamsE,@"STO_CUDA_ENTRY STV_DEFAULT"
_ZN7cutlass13device_kernelINS_4conv6kernel13ConvUniversalINS1_16ConvProblemShapeILNS1_8OperatorE0ELi2EEENS1_10collective14CollectiveConvINS1_47MainloopSm100TmaUmmaWarpSpecializedImplicitGemmILS5_0ELi72ELi2ELi1ELi2EN4cute5tupleIJNSA_1CILi2EEENSC_ILi1EEESE_EEEEENSB_IJNSC_ILi128EEENSC_ILi64EEENSB_IJNSC_ILi32EEEEEEEEENS_12float_e4m3_tESM_NSA_8TiledMMAINSA_8MMA_AtomIJNSA_10MMA_TraitsINSA_25SM100_MMA_F8F6F4_2x1SM_SSEJSM_SM_fSH_SI_NSA_17integral_constantINSA_4UMMA5MajorELST_0EEESU_NSR_INSS_7ScaleInELSV_0EEESW_EEEEEENSA_6LayoutINSB_IJSE_SE_SE_EEENSB_IJNSC_ILi0EEES11_S11_EEEEENSB_IJNSA_10UnderscoreES14_S14_EEEEENS7_6detail27Sm100ImplicitGemmTileTraitsINSA_25SM100_TMA_2SM_LOAD_IM2COLENSA_14ComposedLayoutINSA_7SwizzleILi1ELi4ELi3EEENSA_18smem_ptr_flag_bitsILi8EEENSZ_INSB_IJNSC_ILi8EEESJ_EEENSB_IJSJ_SE_EEEEEEEvEENS18_INSA_18SM100_TMA_2SM_LOADES1J_vEEEENS_8epilogue10collective18CollectiveEpilogueINS1O_23Sm100TmaWarpSpecializedILi1ELi1ELi32ELb0ELb0EEEJNSB_IJSI_SI_SK_EEENSB_IJNSZ_ISI_SE_EES1U_EEESM_NSB_IJNSB_IJlllEEESE_S11_EEESM_S1X_NS1O_6fusion15FusionCallbacksIS1S_NS1Y_17LinearCombinationISM_fSM_fLNS_15FloatRoundStyleE2EEES1T_S1V_JEEENSA_5SM1004TMEM4LOAD26SM100_TMEM_LOAD_32dp32b32xENSA_20SM90_TMA_LOAD_IM2COLENS1A_INS1B_ILi2ELi4ELi3EEES1E_NSZ_INSB_IJS1F_SI_EEENSB_IJSI_SE_EEEEEEENSA_39AutoVectorizingCopyWithAssumedAlignmentILi128EEENSA_21SM90_TMA_STORE_IM2COLES2D_S2F_S2F_EEEvvEEEEvNT_6ParamsE:
[----:B------:R-:W1:Y:S01]  /*0000*/  LDC R1, c[0x0][0x37c] ;  /* 0x0000df00ff017b82 */ /* 0x000e620000000800 */
[----:B------:R-:W2:Y:S01]  /*0010*/  S2R R69, SR_TID.X ;  /* 0x0000000000457919 */ /* 0x000ea20000002100 */
[----:B------:R-:W3:Y:S06]  /*0020*/  LDCU.64 UR8, c[0x0][0x890] ;  /* 0x00011200ff0877ac */ /* 0x000eec0008000a00 */
[----:B------:R-:W4:Y:S01]  /*0030*/  S2UR UR4, SR_CgaCtaId ;  /* 0x00000000000479c3 */ /* 0x000f220000008800 */
[----:B-1----:R-:W-:Y:S01]  /*0040*/  VIADD R1, R1, 0xfffffff8 ;  /* 0xfffffff801017836 */ /* 0x002fe20000000000 */
[----:B------:R-:W-:-:S02]  /*0050*/  PRMT R79, RZ, 0x7610, R79 ;  /* 0x00007610ff4f7816 */ /* 0x000fc4000000004f */
[----:B------:R-:W-:Y:S02]  /*0060*/  ELECT P1, URZ, PT ;  /* 0x0000000000ff782f */ /* 0x000fe40003820000 */
[----:B------:R-:W-:Y:S01]  /*0070*/  R2UR UR43, R1 ;  /* 0x00000000012b72ca */ /* 0x000fe200000e0000 */
[----:B---3--:R-:W-:-:S04]  /*0080*/  UISETP.NE.U32.AND UP0, UPT, UR8, URZ, UPT ;  /* 0x000000ff0800728c */ /* 0x008fc8000bf05070 */
[----:B------:R-:W-:Y:S02]  /*0090*/  UISETP.NE.AND.EX UP0, UPT, UR9, URZ, UPT, UP0 ;  /* 0x000000ff0900728c */ /* 0x000fe4000bf05300 */
[----:B----4-:R-:W-:Y:S02]  /*00a0*/  ULOP3.LUT UR26, UR4, 0x1, URZ, 0xc0, !UPT ;  /* 0x00000001041a7892 */ /* 0x010fe4000f8ec0ff */
[----:B------:R-:W-:Y:S01]  /*00b0*/  ULOP3.LUT UR25, UR4, 0x1, URZ, 0x3c, !UPT ;  /* 0x0000000104197892 */ /* 0x000fe2000f8e3cff */
[----:B--2---:R-:W-:-:S05]  /*00c0*/  SHF.R.U32.HI R80, RZ, 0x5, R69 ;  /* 0x00000005ff507819 */ /* 0x004fca0000011645 */
[----:B------:R-:W1:Y:S02]  /*00d0*/  SHFL.IDX PT, R0, R80, RZ, 0x1f ;  /* 0x00001fff50007589 */ /* 0x000e6400000e0000 */
[----:B-1----:R-:W-:Y:S01]  /*00e0*/  R2UR UR18, R0 ;  /* 0x00000000001272ca */ /* 0x002fe200000e0000 */
[----:B------:R-:W-:-:S14]  /*00f0*/  BRA.U UP0, `(.L_x_0) ;  /* 0x0000000100307547 */ /* 0x000fdc000b800000 */
[----:B------:R-:W1:Y:S02]  /*0100*/  LDCU.64 UR4, c[0x0][0x888] ;  /* 0x00011100ff0477ac */ /* 0x000e640008000a00 */
[----:B-1----:R-:W-:-:S04]  /*0110*/  UISETP.NE.U32.AND UP0, UPT, UR4, URZ, UPT ;  /* 0x000000ff0400728c */ /* 0x002fc8000bf05070 */
[----:B------:R-:W-:-:S09]  /*0120*/  UISETP.NE.AND.EX UP0, UPT, UR5, URZ, UPT, UP0 ;  /* 0x000000ff0500728c */ /* 0x000fd2000bf05300 */
[----:B------:R-:W-:Y:S05]  /*0130*/  BRA.U !UP0, `(.L_x_1) ;  /* 0x0000000108147547 */ /* 0x000fea000b800000 */
[----:B------:R-:W1:Y:S01]  /*0140*/  LDC.64 R2, c[0x0][0x888] ;  /* 0x00022200ff027b82 */ /* 0x000e620000000a00 */
[----:B------:R-:W1:Y:S02]  /*0150*/  LDCU.64 UR4, c[0x0][0x358] ;  /* 0x00006b00ff0477ac */ /* 0x000e640008000a00 */
[----:B-1----:R1:W5:Y:S01]  /*0160*/  LDG.E R39, desc[UR4][R2.64] ;  /* 0x0000000402277981 */ /* 0x002362000c1e1900 */
[----:B------:R-:W-:Y:S01]  /*0170*/  HFMA2 R79, -RZ, RZ, 0, 5.9604644775390625e-08 ;  /* 0x00000001ff4f7431 */ /* 0x000fe200000001ff */
[----:B------:R-:W-:Y:S05]  /*0180*/  BRA `(.L_x_0) ;  /* 0x00000000000c7947 */ /* 0x000fea0003800000 */
.L_x_1:
[----:B------:R-:W1:Y:S01]  /*0190*/  LDCU UR4, c[0x0][0x880] ;  /* 0x00011000ff0477ac */ /* 0x000e620008000800 */
[----:B------:R-:W-:Y:S01]  /*01a0*/  HFMA2 R79, -RZ, RZ, 0, 5.9604644775390625e-08 ;  /* 0x00000001ff4f7431 */ /* 0x000fe200000001ff */
[----:B-1----:R-:W-:-:S07]  /*01b0*/  MOV R39, UR4 ;  /* 0x0000000400277c02 */ /* 0x002fce0008000f00 */
.L_x_0:
[----:B------:R-:W2:Y:S02]  /*01c0*/  LDCU.64 UR4, c[0x0][0x8b0] ;  /* 0x00011600ff0477ac */ /* 0x000ea40008000a00 */
[----:B--2---:R-:W-:-:S04]  /*01d0*/  UISETP.NE.U32.AND UP0, UPT, UR4, URZ, UPT ;  /* 0x000000ff0400728c */ /* 0x004fc8000bf05070 */
[----:B------:R-:W-:-:S09]  /*01e0*/  UISETP.NE.AND.EX UP0, UPT, UR5, URZ, UPT, UP0 ;  /* 0x000000ff0500728c */ /* 0x000fd2000bf05300 */
[----:B------:R-:W-:Y:S05]  /*01f0*/  BRA.U UP0, `(.L_x_2) ;  /* 0x0000000100287547 */ /* 0x000fea000b800000 */
[----:B------:R-:W2:Y:S02]  /*0200*/  LDCU.64 UR4, c[0x0][0x8a8] ;  /* 0x00011500ff0477ac */ /* 0x000ea40008000a00 */
[----:B--2---:R-:W-:-:S04]  /*0210*/  UISETP.NE.U32.AND UP0, UPT, UR4, URZ, UPT ;  /* 0x000000ff0400728c */ /* 0x004fc8000bf05070 */
[----:B------:R-:W-:-:S09]  /*0220*/  UISETP.NE.AND.EX UP0, UPT, UR5, URZ, UPT, UP0 ;  /* 0x000000ff0500728c */ /* 0x000fd2000bf05300 */
[----:B------:R-:W-:Y:S05]  /*0230*/  BRA.U !UP0, `(.L_x_3) ;  /* 0x0000000108107547 */ /* 0x000fea000b800000 */
[----:B-1----:R-:W1:Y:S01]  /*0240*/  LDC.64 R2, c[0x0][0x8a8] ;  /* 0x00022a00ff027b82 */ /* 0x002e620000000a00 */
[----:B------:R-:W1:Y:S02]  /*0250*/  LDCU.64 UR4, c[0x0][0x358] ;  /* 0x00006b00ff0477ac */ /* 0x000e640008000a00 */
[----:B-1----:R2:W5:Y:S01]  /*0260*/  LDG.E R38, desc[UR4][R2.64] ;  /* 0x0000000402267981 */ /* 0x002562000c1e1900 */
[----:B------:R-:W-:Y:S05]  /*0270*/  BRA `(.L_x_2) ;  /* 0x0000000000087947 */ /* 0x000fea0003800000 */
.L_x_3:
[----:B------:R-:W2:Y:S02]  /*0280*/  LDCU UR4, c[0x0][0x8a0] ;  /* 0x00011400ff0477ac */ /* 0x000ea40008000800 */
[----:B--2---:R-:W-:Y:S02]  /*0290*/  MOV R38, UR4 ;  /* 0x0000000400267c02 */ /* 0x004fe40008000f00 */
.L_x_2:
[----:B------:R-:W-:Y:S01]  /*02a0*/  IMAD.U32 R0, RZ, RZ, UR18 ;  /* 0x00000012ff007e24 */ /* 0x000fe2000f8e00ff */
[----:B------:R-:W-:Y:S04]  /*02b0*/  BSSY.RECONVERGENT B0, `(.L_x_4) ;  /* 0x000000c000007945 */ /* 0x000fe80003800200 */
[C---:B------:R-:W-:Y:S02]  /*02c0*/  ISETP.NE.OR P2, PT, R0.reuse, 0x1, !P1 ;  /* 0x000000010000780c */ /* 0x040fe40004f45670 */
[----:B------:R-:W-:-:S11]  /*02d0*/  ISETP.NE.OR P0, PT, R0, 0x3, !P1 ;  /* 0x000000030000780c */ /* 0x000fd60004f05670 */
[----:B------:R-:W-:Y:S05]  /*02e0*/  @P2 BRA `(.L_x_5) ;  /* 0x0000000000202947 */ /* 0x000fea0003800000 */
[----:B------:R-:W3:Y:S02]  /*02f0*/  LDCU.64 UR4, c[0x0][0x348] ;  /* 0x00006900ff0477ac */ /* 0x000ee40008000a00 */
[----:B---3--:R-:W-:Y:S02]  /*0300*/  UIADD3 UR6, UP1, UPT, UR4, 0x80, URZ ;  /* 0x0000008004067890 */ /* 0x008fe4000ff3e0ff */
[----:B------:R-:W-:Y:S02]  /*0310*/  UIADD3 UR4, UP0, UPT, UR4, 0x180, URZ ;  /* 0x0000018004047890 */ /* 0x000fe4000ff1e0ff */
[----:B------:R-:W-:Y:S02]  /*0320*/  UIADD3.X UR7, UPT, UPT, URZ, UR5, URZ, UP1, !UPT ;  /* 0x00000005ff077290 */ /* 0x000fe40008ffe4ff */
[----:B------:R-:W-:-:S07]  /*0330*/  UIADD3.X UR5, UPT, UPT, URZ, UR5, URZ, UP0, !UPT ;  /* 0x00000005ff057290 */ /* 0x000fce00087fe4ff */
[----:B------:R3:W-:Y:S02]  /*0340*/  UTMACCTL.PF [UR6] ;  /* 0x00000000060079b9 */ /* 0x0007e40008040000 */
[----:B------:R3:W-:Y:S02]  /*0350*/  UTMACCTL.PF [UR4] ;  /* 0x00000000040079b9 */ /* 0x0007e40008040000 */
[----:B---3--:R-:W-:Y:S01]  /*0360*/  NOP ;  /* 0x0000000000007918 */ /* 0x008fe20000000000 */
.L_x_5:
[----:B------:R-:W-:Y:S05]  /*0370*/  BSYNC.RECONVERGENT B0 ;  /* 0x0000000000007941 */ /* 0x000fea0003800200 */
.L_x_4:
[----:B------:R-:W-:Y:S04]  /*0380*/  BSSY.RECONVERGENT B0, `(.L_x_6) ;  /* 0x000000a000007945 */ /* 0x000fe80003800200 */
        /* <DEDUP_REMOVED lines=9> */
.L_x_7:
[----:B------:R-:W-:Y:S05]  /*0420*/  BSYNC.RECONVERGENT B0 ;  /* 0x0000000000007941 */ /* 0x000fea0003800200 */
.L_x_6:
[----:B------:R-:W3:Y:S01]  /*0430*/  LDCU.64 UR4, c[0x0][0x888] ;  /* 0x00011100ff0477ac */ /* 0x000ee20008000a00 */
[----:B------:R-:W-:Y:S02]  /*0440*/  UISETP.EQ.U32.AND UP1, UPT, UR8, URZ, UPT ;  /* 0x000000ff0800728c */ /* 0x000fe4000bf22070 */
[----:B------:R-:W-:Y:S02]  /*0450*/  UPLOP3.LUT UP3, UPT, UPT, UPT, UPT, 0x80, 0x8 ;  /* 0x000000000008789c */ /* 0x000fe40003f6f070 */
[----:B---3--:R-:W-:-:S04]  /*0460*/  UISETP.NE.U32.AND UP0, UPT, UR4, URZ, UPT ;  /* 0x000000ff0400728c */ /* 0x008fc8000bf05070 */
[----:B------:R-:W-:-:S04]  /*0470*/  UISETP.NE.AND.EX UP2, UPT, UR5, URZ, UPT, UP0 ;  /* 0x000000ff0500728c */ /* 0x000fc8000bf45300 */
[----:B------:R-:W-:-:S04]  /*0480*/  UISETP.EQ.OR.EX UP4, UPT, UR9, URZ, !UP2, UP1 ;  /* 0x000000ff0900728c */ /* 0x000fc8000d782710 */
[----:B------:R-:W-:-:S06]  /*0490*/  UP2UR UR4, UPR, URZ, 0x10 ;  /* 0x00000010ff047883 */ /* 0x000fcc0008000000 */
[----:B------:R-:W-:Y:S01]  /*04a0*/  MOV R84, UR4 ;  /* 0x0000000400547c02 */ /* 0x000fe20008000f00 */
[----:B------:R-:W-:Y:S06]  /*04b0*/  BRA.U !UP4, `(.L_x_8) ;  /* 0x000000010c207547 */ /* 0x000fec000b800000 */
[----:B------:R-:W-:Y:S01]  /*04c0*/  UISETP.NE.U32.AND UP1, UPT, UR8, URZ, UPT ;  /* 0x000000ff0800728c */ /* 0x000fe2000bf25070 */
[----:B-----5:R-:W-:Y:S01]  /*04d0*/  FSETP.NEU.AND P0, PT, R39, RZ, PT ;  /* 0x000000ff2700720b */ /* 0x020fe20003f0d000 */
[----:B------:R-:W-:Y:S02]  /*04e0*/  USEL UR4, URZ, 0xffffffff, UP2 ;  /* 0xffffffffff047887 */ /* 0x000fe40009000000 */
[----:B------:R-:W-:-:S10]  /*04f0*/  UISETP.NE.AND.EX UP1, UPT, UR9, URZ, UPT, UP1 ;  /* 0x000000ff0900728c */ /* 0x000fd4000bf25310 */
[----:B------:R-:W-:Y:S01]  /*0500*/  VOTEU.ANY UP0, P0 ;  /* 0x0000000000ff7886 */ /* 0x000fe20000000100 */
[----:B------:R-:W-:-:S04]  /*0510*/  @!UP1 USEL UR4, URZ, 0xffffffff, UP0 ;  /* 0xffffffffff049887 */ /* 0x000fc80008000000 */
[----:B------:R-:W-:-:S04]  /*0520*/  ULOP3.LUT UR4, UR4, 0x1, URZ, 0xc0, !UPT ;  /* 0x0000000104047892 */ /* 0x000fc8000f8ec0ff */
[----:B------:R-:W-:-:S11]  /*0530*/  UISETP.NE.U32.AND UP3, UPT, UR4, 0x1, UPT ;  /* 0x000000010400788c */ /* 0x000fd6000bf65070 */
.L_x_8:
[----:B------:R-:W3:Y:S01]  /*0540*/  SHFL.IDX PT, R0, R80, RZ, 0x1f ;  /* 0x00001fff50007589 */ /* 0x000ee200000e0000 */
[----:B------:R-:W-:Y:S02]  /*0550*/  UISETP.NE.AND UP5, UPT, UR18, 0x2, UPT ;  /* 0x000000021200788c */ /* 0x000fe4000bfa5270 */
[----:B------:R-:W-:Y:S02]  /*0560*/  UISETP.NE.AND UP0, UPT, UR18, 0x2, UPT ;  /* 0x000000021200788c */ /* 0x000fe4000bf05270 */
[----:B------:R-:W-:Y:S02]  /*0570*/  UISETP.NE.OR UP1, UPT, UR26, URZ, UP5 ;  /* 0x000000ff1a00728c */ /* 0x000fe4000af25670 */
[----:B------:R-:W-:-:S04]  /*0580*/  USEL UR38, URZ, 0x1, UP0 ;  /* 0x00000001ff267887 */ /* 0x000fc80008000000 */
[----:B------:R-:W-:Y:S02]  /*0590*/  PLOP3.LUT P3, PT, P1, PT, UP1, 0xae, 0xea ;  /* 0x0000000000ea781c */ /* 0x000fe40000f6f51e */
[----:B---3--:R-:W-:-:S13]  /*05a0*/  ISETP.NE.AND P0, PT, R0, RZ, PT ;  /* 0x000000ff0000720c */ /* 0x008fda0003f05270 */
[----:B------:R-:W-:Y:S05]  /*05b0*/  @P0 BRA `(.L_x_9) ;  /* 0x0000000800740947 */ /* 0x000fea0003800000 */
[----:B------:R-:W-:Y:S01]  /*05c0*/  ELECT P0, URZ, PT ;  /* 0x0000000000ff782f */ /* 0x000fe20003800000 */
[----:B------:R-:W-:-:S12]  /*05d0*/  BSSY.RECONVERGENT B0, `(.L_x_9) ;  /* 0x000009b000007945 */ /* 0x000fd80003800200 */
[----:B------:R-:W-:Y:S05]  /*05e0*/  @!P0 BRA `(.L_x_10) ;  /* 0x0000000800648947 */ /* 0x000fea0003800000 */
[----:B------:R-:W3:Y:S01]  /*05f0*/  S2UR UR5, SR_CgaCtaId ;  /* 0x00000000000579c3 */ /* 0x000ee20000008800 */
[----:B------:R-:W-:Y:S01]  /*0600*/  UMOV UR4, 0x400 ;  /* 0x0000040000047882 */ /* 0x000fe20000000000 */
[----:B------:R-:W-:Y:S02]  /*0610*/  UMOV UR6, 0x1 ;  /* 0x0000000100067882 */ /* 0x000fe40000000000 */
[----:B------:R-:W-:-:S04]  /*0620*/  UIADD3 UR6, UPT, UPT, -UR6, 0x100000, URZ ;  /* 0x0010000006067890 */ /* 0x000fc8000fffe1ff */
[----:B------:R-:W-:Y:S02]  /*0630*/  USHF.L.U32 UR7, UR6, 0xb, URZ ;  /* 0x0000000b06077899 */ /* 0x000fe400080006ff */
[----:B------:R-:W-:Y:S02]  /*0640*/  USHF.L.U32 UR6, UR6, 0x1, URZ ;  /* 0x0000000106067899 */ /* 0x000fe400080006ff */
[----:B---3--:R-:W-:Y:S01]  /*0650*/  ULEA UR4, UR5, UR4, 0x18 ;  /* 0x0000000405047291 */ /* 0x008fe2000f8ec0ff */
[----:B------:R-:W3:Y:S11]  /*0660*/  FENCE.VIEW.ASYNC.S ;  /* 0x00000000000073c6 */ /* 0x000ef60000000000 */
[----:B---3--:R3:W4:Y:S01]  /*0670*/  SYNCS.EXCH.64 URZ, [UR4], UR6 ;  /* 0x0000000604ff75b2 */ /* 0x0087220008000100 */
[----:B------:R3:W1:Y:S01]  /*0680*/  SYNCS.EXCH.64 URZ, [UR4+0x240], UR6 ;  /* 0x0002400604ff75b2 */ /* 0x0006620008000100 */
        /* <DEDUP_REMOVED lines=141> */
[----:B------:R3:W1:Y:S02]  /*0f60*/  SYNCS.EXCH.64 URZ, [UR4+0x478], UR6 ;  /* 0x0004780604ff75b2 */ /* 0x0006640008000100 */
[----:B---34-:R-:W-:Y:S01]  /*0f70*/  NOP ;  /* 0x0000000000007918 */ /* 0x018fe20000000000 */
.L_x_10:
[----:B------:R-:W-:Y:S05]  /*0f80*/  BSYNC.RECONVERGENT B0 ;  /* 0x0000000000007941 */ /* 0x000fea0003800200 */
.L_x_9:
[----:B------:R-:W3:Y:S01]  /*0f90*/  SHFL.IDX PT, R0, R80, RZ, 0x1f ;  /* 0x00001fff50007589 */ /* 0x000ee200000e0000 */
[----:B------:R-:W-:Y:S01]  /*0fa0*/  NOP ;  /* 0x0000000000007918 */ /* 0x000fe20000000000 */
[----:B---3--:R-:W-:-:S13]  /*0fb0*/  ISETP.NE.AND P0, PT, R0, 0x1, PT ;  /* 0x000000010000780c */ /* 0x008fda0003f05270 */
[----:B------:R-:W-:Y:S05]  /*0fc0*/  @P0 BRA `(.L_x_11) ;  /* 0x0000000000400947 */ /* 0x000fea0003800000 */
[----:B------:R-:W3:Y:S01]  /*0fd0*/  S2UR UR5, SR_CgaCtaId ;  /* 0x00000000000579c3 */ /* 0x000ee20000008800 */
[----:B------:R-:W-:Y:S01]  /*0fe0*/  UMOV UR4, 0x400 ;  /* 0x0000040000047882 */ /* 0x000fe20000000000 */
[----:B------:R-:W-:Y:S01]  /*0ff0*/  UMOV UR8, 0x20 ;  /* 0x0000002000087882 */ /* 0x000fe20000000000 */
[----:B------:R-:W-:Y:S01]  /*1000*/  UMOV UR6, 0x80 ;  /* 0x0000008000067882 */ /* 0x000fe20000000000 */
[----:B------:R-:W-:-:S04]  /*1010*/  UIADD3 UR8, UPT, UPT, -UR8, 0x100000, URZ ;  /* 0x0010000008087890 */ /* 0x000fc8000fffe1ff */
[----:B------:R-:W-:Y:S02]  /*1020*/  USHF.L.U32 UR9, UR8, 0xb, URZ ;  /* 0x0000000b08097899 */ /* 0x000fe400080006ff */
[----:B------:R-:W-:Y:S02]  /*1030*/  USHF.L.U32 UR8, UR8, 0x1, URZ ;  /* 0x0000000108087899 */ /* 0x000fe400080006ff */
[----:B------:R-:W-:-:S04]  /*1040*/  UIADD3 UR6, UPT, UPT, -UR6, 0x100000, URZ ;  /* 0x0010000006067890 */ /* 0x000fc8000fffe1ff */
[----:B------:R-:W-:Y:S02]  /*1050*/  USHF.L.U32 UR7, UR6, 0xb, URZ ;  /* 0x0000000b06077899 */ /* 0x000fe400080006ff */
[----:B------:R-:W-:Y:S01]  /*1060*/  USHF.L.U32 UR6, UR6, 0x1, URZ ;  /* 0x0000000106067899 */ /* 0x000fe200080006ff */
[----:B------:R-:W-:Y:S01]  /*1070*/  ELECT P0, URZ, PT ;  /* 0x0000000000ff782f */ /* 0x000fe20003800000 */
[----:B---3--:R-:W-:Y:S01]  /*1080*/  ULEA UR4, UR5, UR4, 0x18 ;  /* 0x0000000405047291 */ /* 0x008fe2000f8ec0ff */
[----:B------:R-:W3:Y:S11]  /*1090*/  FENCE.VIEW.ASYNC.S ;  /* 0x00000000000073c6 */ /* 0x000ef60000000000 */
[----:B---3--:R3:W4:Y:S01]  /*10a0*/  SYNCS.EXCH.64 URZ, [UR4+0x480], UR8 ;  /* 0x0004800804ff75b2 */ /* 0x0087220008000100 */
[----:B------:R3:W1:Y:S01]  /*10b0*/  SYNCS.EXCH.64 URZ, [UR4+0x488], UR6 ;  /* 0x0004880604ff75b2 */ /* 0x0006620008000100 */
[----:B------:R-:W-:Y:S01]  /*10c0*/  NOP ;  /* 0x0000000000007918 */ /* 0x000fe20000000000 */
.L_x_11:
[----:B------:R-:W2:Y:S01]  /*10d0*/  SHFL.IDX PT, R0, R80, RZ, 0x1f ;  /* 0x00001fff50007589 */ /* 0x000ea200000e0000 */
[----:B------:R-:W-:Y:S01]  /*10e0*/  NOP ;  /* 0x0000000000007918 */ /* 0x000fe20000000000 */
[----:B--2---:R-:W-:-:S13]  /*10f0*/  ISETP.NE.AND P0, PT, R0, 0x3, PT ;  /* 0x000000030000780c */ /* 0x004fda0003f05270 */
[----:B------:R-:W-:Y:S05]  /*1100*/  @P0 BRA `(.L_x_12) ;  /* 0x0000000000300947 */ /* 0x000fea0003800000 */
[----:B------:R-:W2:Y:S01]  /*1110*/  S2UR UR5, SR_CgaCtaId ;  /* 0x00000000000579c3 */ /* 0x000ea20000008800 */
[----:B---3--:R-:W-:Y:S01]  /*1120*/  UMOV UR4, 0x400 ;  /* 0x0000040000047882 */ /* 0x008fe20000000000 */
[----:B------:R-:W-:Y:S01]  /*1130*/  UMOV UR6, 0x20 ;  /* 0x0000002000067882 */ /* 0x000fe20000000000 */
[----:B------:R-:W-:Y:S01]  /*1140*/  ELECT P0, URZ, PT ;  /* 0x0000000000ff782f */ /* 0x000fe20003800000 */
[----:B------:R-:W-:-:S04]  /*1150*/  UIADD3 UR6, UPT, UPT, -UR6, 0x100000, URZ ;  /* 0x0010000006067890 */ /* 0x000fc8000fffe1ff */
[----:B------:R-:W-:Y:S02]  /*1160*/  USHF.L.U32 UR7, UR6, 0xb, URZ ;  /* 0x0000000b06077899 */ /* 0x000fe400080006ff */
[----:B------:R-:W-:Y:S02]  /*1170*/  USHF.L.U32 UR6, UR6, 0x1, URZ ;  /* 0x0000000106067899 */ /* 0x000fe400080006ff */
[----:B--2---:R-:W-:Y:S01]  /*1180*/  ULEA UR4, UR5, UR4, 0x18 ;  /* 0x0000000405047291 */ /* 0x004fe2000f8ec0ff */
[----:B------:R-:W2:Y:S11]  /*1190*/  FENCE.VIEW.ASYNC.S ;  /* 0x00000000000073c6 */ /* 0x000eb60000000000 */
[----:B--2---:R2:W3:Y:S01]  /*11a0*/  SYNCS.EXCH.64 URZ, [UR4+0x490], UR6 ;  /* 0x0004900604ff75b2 */ /* 0x0044e20008000100 */
[----:B------:R2:W1:Y:S01]  /*11b0*/  SYNCS.EXCH.64 URZ, [UR4+0x498], UR6 ;  /* 0x0004980604ff75b2 */ /* 0x0004620008000100 */
[----:B------:R-:W-:Y:S01]  /*11c0*/  NOP ;  /* 0x0000000000007918 */ /* 0x000fe20000000000 */
.L_x_12:
[----:B------:R-:W4:Y:S01]  /*11d0*/  SHFL.IDX PT, R0, R80, RZ, 0x1f ;  /* 0x00001fff50007589 */ /* 0x000f2200000e0000 */
[----:B------:R-:W-:Y:S01]  /*11e0*/  NOP ;  /* 0x0000000000007918 */ /* 0x000fe20000000000 */
[----:B----4-:R-:W-:-:S13]  /*11f0*/  ISETP.NE.AND P0, PT, R0, 0x4, PT ;  /* 0x000000040000780c */ /* 0x010fda0003f05270 */
[----:B------:R-:W-:Y:S05]  /*1200*/  @P0 BRA `(.L_x_13) ;  /* 0x0000000000440947 */ /* 0x000fea0003800000 */
[----:B------:R-:W4:Y:S01]  /*1210*/  S2UR UR5, SR_CgaCtaId ;  /* 0x00000000000579c3 */ /* 0x000f220000008800 */
[----:B--23--:R-:W-:Y:S01]  /*1220*/  UMOV UR4, 0x1e0 ;  /* 0x000001e000047882 */ /* 0x00cfe20000000000 */
[----:B------:R-:W-:Y:S01]  /*1230*/  UMOV UR6, 0x400 ;  /* 0x0000040000067882 */ /* 0x000fe20000000000 */
[----:B------:R-:W-:Y:S01]  /*1240*/  USEL UR4, UR4, 0x1a0, UP3 ;  /* 0x000001a004047887 */ /* 0x000fe20009800000 */
[----:B------:R-:W-:Y:S01]  /*1250*/  UMOV UR8, 0x1 ;  /* 0x0000000100087882 */ /* 0x000fe20000000000 */
[----:B------:R-:W-:Y:S01]  /*1260*/  ELECT P0, URZ, PT ;  /* 0x0000000000ff782f */ /* 0x000fe20003800000 */
[----:B------:R-:W-:-:S04]  /*1270*/  UIADD3 UR8, UPT, UPT, -UR8, 0x100000, URZ ;  /* 0x0010000008087890 */ /* 0x000fc8000fffe1ff */
[----:B------:R-:W-:Y:S02]  /*1280*/  USHF.L.U32 UR9, UR8, 0xb, URZ ;  /* 0x0000000b08097899 */ /* 0x000fe400080006ff */
[----:B------:R-:W-:Y:S02]  /*1290*/  USHF.L.U32 UR8, UR8, 0x1, URZ ;  /* 0x0000000108087899 */ /* 0x000fe400080006ff */
[----:B----4-:R-:W-:Y:S02]  /*12a0*/  ULEA UR6, UR5, UR6, 0x18 ;  /* 0x0000000605067291 */ /* 0x010fe4000f8ec0ff */
[----:B------:R-:W-:-:S04]  /*12b0*/  UIADD3 UR4, UPT, UPT, -UR4, 0x100000, URZ ;  /* 0x0010000004047890 */ /* 0x000fc8000fffe1ff */
[----:B------:R-:W-:Y:S02]  /*12c0*/  USHF.L.U32 UR5, UR4, 0xb, URZ ;  /* 0x0000000b04057899 */ /* 0x000fe400080006ff */
[----:B------:R-:W-:Y:S01]  /*12d0*/  USHF.L.U32 UR4, UR4, 0x1, URZ ;  /* 0x0000000104047899 */ /* 0x000fe200080006ff */
[----:B------:R-:W2:Y:S03]  /*12e0*/  FENCE.VIEW.ASYNC.S ;  /* 0x00000000000073c6 */ /* 0x000ea60000000000 */
[----:B--2---:R4:W2:Y:S08]  /*12f0*/  SYNCS.EXCH.64 URZ, [UR6+0x4a0], UR8 ;  /* 0x0004a00806ff75b2 */ /* 0x0048b00008000100 */
[----:B------:R4:W3:Y:S02]  /*1300*/  SYNCS.EXCH.64 URZ, [UR6+0x4a8], UR4 ;  /* 0x0004a80406ff75b2 */ /* 0x0008e40008000100 */
[----:B----4-:R-:W-:Y:S01]  /*1310*/  NOP ;  /* 0x0000000000007918 */ /* 0x010fe20000000000 */
.L_x_13:
[----:B------:R-:W4:Y:S01]  /*1320*/  SHFL.IDX PT, R0, R80, RZ, 0x1f ;  /* 0x00001fff50007589 */ /* 0x000f2200000e0000 */
[----:B------:R-:W-:Y:S01]  /*1330*/  ISETP.NE.OR P1, PT, RZ, UR18, !P1 ;  /* 0x00000012ff007c0c */ /* 0x000fe2000cf25670 */
[----:B------:R-:W-:Y:S01]  /*1340*/  NOP ;  /* 0x0000000000007918 */ /* 0x000fe20000000000 */
[----:B----4-:R-:W-:-:S13]  /*1350*/  ISETP.NE.AND P0, PT, R0, 0x5, PT ;  /* 0x000000050000780c */ /* 0x010fda0003f05270 */
[----:B------:R-:W-:Y:S05]  /*1360*/  @P0 BRA `(.L_x_14) ;  /* 0x0000000000480947 */ /* 0x000fea0003800000 */
[----:B------:R-:W4:Y:S01]  /*1370*/  S2UR UR5, SR_CgaCtaId ;  /* 0x00000000000579c3 */ /* 0x000f220000008800 */
[----:B--23--:R-:W-:Y:S01]  /*1380*/  UMOV UR4, 0x400 ;  /* 0x0000040000047882 */ /* 0x00cfe20000000000 */
        /* <DEDUP_REMOVED lines=9> */
[----:B----4-:R-:W-:Y:S01]  /*1420*/  ULEA UR4, UR5, UR4, 0x18 ;  /* 0x0000000405047291 */ /* 0x010fe2000f8ec0ff */
[----:B------:R-:W2:Y:S11]  /*1430*/  FENCE.VIEW.ASYNC.S ;  /* 0x00000000000073c6 */ /* 0x000eb60000000000 */
[----:B--2---:R4:W2:Y:S01]  /*1440*/  SYNCS.EXCH.64 URZ, [UR4+0x4b0], UR6 ;  /* 0x0004b00604ff75b2 */ /* 0x0048a20008000100 */
[----:B------:R4:W3:Y:S01]  /*1450*/  SYNCS.EXCH.64 URZ, [UR4+0x4c0], UR8 ;  /* 0x0004c00804ff75b2 */ /* 0x0008e20008000100 */
[----:B------:R4:W1:Y:S01]  /*1460*/  SYNCS.EXCH.64 URZ, [UR4+0x4b8], UR6 ;  /* 0x0004b80604ff75b2 */ /* 0x0008620008000100 */
[----:B------:R4:W1:Y:S02]  /*1470*/  SYNCS.EXCH.64 URZ, [UR4+0x4c8], UR8 ;  /* 0x0004c80804ff75b2 */ /* 0x0008640008000100 */
[----:B----4-:R-:W-:Y:S01]  /*1480*/  NOP ;  /* 0x0000000000007918 */ /* 0x010fe20000000000 */
.L_x_14:
[----:B--23--:R-:W2:Y:S01]  /*1490*/  S2UR UR7, SR_CgaCtaId ;  /* 0x00000000000779c3 */ /* 0x00cea20000008800 */
[----:B------:R-:W-:Y:S01]  /*14a0*/  VOTEU.ALL UP0, P1 ;  /* 0x0000000000ff7886 */ /* 0x000fe20000800000 */
[----:B------:R-:W-:Y:S01]  /*14b0*/  UMOV UR4, 0x20 ;  /* 0x0000002000047882 */ /* 0x000fe20000000000 */
[----:B------:R-:W-:Y:S01]  /*14c0*/  NOP ;  /* 0x0000000000007918 */ /* 0x000fe20000000000 */
[----:B-1----:R-:W-:Y:S01]  /*14d0*/  LOP3.LUT R3, R69, 0x1f, RZ, 0xc0, !PT ;  /* 0x0000001f45037812 */ /* 0x002fe200078ec0ff */
[----:B------:R-:W-:Y:S01]  /*14e0*/  UISETP.NE.AND UP4, UPT, UR18, URZ, UPT ;  /* 0x000000ff1200728c */ /* 0x000fe2000bf85270 */
[----:B------:R-:W-:Y:S01]  /*14f0*/  @!UP0 UMOV UR6, 0x400 ;  /* 0x0000040000068882 */ /* 0x000fe20000000000 */
[----:B------:R-:W-:-:S04]  /*1500*/  @!UP0 UIADD3 UR4, UPT, UPT, -UR4, 0x100000, URZ ;  /* 0x0010000004048890 */ /* 0x000fc8000fffe1ff */
[----:B------:R-:W-:Y:S02]  /*1510*/  @!UP0 USHF.L.U32 UR5, UR4, 0xb, URZ ;  /* 0x0000000b04058899 */ /* 0x000fe400080006ff */
[----:B------:R-:W-:Y:S02]  /*1520*/  @!UP0 USHF.L.U32 UR4, UR4, 0x1, URZ ;  /* 0x0000000104048899 */ /* 0x000fe400080006ff */
[----:B--2---:R-:W-:Y:S01]  /*1530*/  @!UP0 ULEA UR6, UR7, UR6, 0x18 ;  /* 0x0000000607068291 */ /* 0x004fe2000f8ec0ff */
[----:B------:R-:W1:Y:S01]  /*1540*/  LDCU UR7, c[0x0][0x36c] ;  /* 0x00006d80ff0777ac */ /* 0x000e620008000800 */
[----:B------:R-:W-:Y:S01]  /*1550*/  VOTEU.ALL UP0, P1 ;  /* 0x0000000000ff7886 */ /* 0x000fe20000800000 */
[----:B------:R-:W2:Y:S09]  /*1560*/  FENCE.VIEW.ASYNC.S ;  /* 0x00000000000073c6 */ /* 0x000eb20000000000 */
[----:B--2---:R2:W3:Y:S01]  /*1570*/  @!UP0 SYNCS.EXCH.64 URZ, [UR6+0x4d0], UR4 ;  /* 0x0004d00406ff85b2 */ /* 0x0044e20008000100 */
[----:B-1----:R-:W-:-:S09]  /*1580*/  UISETP.EQ.U32.AND UP6, UPT, UR7, 0x1, UPT ;  /* 0x000000010700788c */ /* 0x002fd2000bfc2070 */
[----:B--2---:R-:W-:Y:S05]  /*1590*/  BRA.U !UP6, `(.L_x_15) ;  /* 0x000000010e087547 */ /* 0x004fea000b800000 */
[----:B---3--:R-:W-:Y:S01]  /*15a0*/  UCGABAR_ARV ;  /* 0x00000000000079c7 */ /* 0x008fe20008000000 */
[----:B------:R-:W-:Y:S05]  /*15b0*/  BRA `(.L_x_16) ;  /* 0x0000000000047947 */ /* 0x000fea0003800000 */
.L_x_15:
[----:B---3--:R-:W-:Y:S01]  /*15c0*/  NOP ;  /* 0x0000000000007918 */ /* 0x008fe20000000000 */
.L_x_16:
[----:B------:R-:W1:Y:S01]  /*15d0*/  S2UR UR20, SR_CTAID.X ;  /* 0x00000000001479c3 */ /* 0x000e620000002500 */
[----:B------:R-:W-:-:S05]  /*15e0*/  CS2R.32 R83, SR_CgaSize ;  /* 0x0000000000537805 */ /* 0x000fca0000008a00 */
[----:B------:R-:W-:-:S05]  /*15f0*/  IMAD R83, R83, -0xa0, RZ ;  /* 0xffffff6053537824 */ /* 0x000fca00078e02ff */
[----:B------:R-:W-:-:S14]  /*1600*/  R2UR UR5, R83 ;  /* 0x00000000530572ca */ /* 0x000fdc00000e0000 */
[----:B------:R-:W2:Y:S01]  /*1610*/  LDCU UR5, c[0x0][UR5+0x2b0] ;  /* 0x00005600050577ac */ /* 0x000ea20008000800 */
[----:B------:R-:W-:-:S05]  /*1620*/  CS2R.32 R83, SR_CgaSize ;  /* 0x0000000000537805 */ /* 0x000fca0000008a00 */
[----:B------:R-:W-:-:S05]  /*1630*/  IMAD R83, R83, -0xa0, RZ ;  /* 0xffffff6053537824 */ /* 0x000fca00078e02ff */
[----:B------:R-:W-:-:S14]  /*1640*/  R2UR UR4, R83 ;  /* 0x00000000530472ca */ /* 0x000fdc00000e0000 */
[----:B------:R-:W3:Y:S01]  /*1650*/  LDCU UR4, c[0x0][UR4+0x2b4] ;  /* 0x00005680040477ac */ /* 0x000ee20008000800 */
[----:B------:R-:W4:Y:S01]  /*1660*/  S2UR UR47, SR_CTAID.Y ;  /* 0x00000000002f79c3 */ /* 0x000f220000002600 */
[----:B------:R-:W-:-:S05]  /*1670*/  CS2R.32 R83, SR_CgaSize ;  /* 0x0000000000537805 */ /* 0x000fca0000008a00 */
[----:B------:R-:W-:-:S05]  /*1680*/  IMAD R83, R83, -0xa0, RZ ;  /* 0xffffff6053537824 */ /* 0x000fca00078e02ff */
[----:B------:R-:W-:-:S14]  /*1690*/  R2UR UR7, R83 ;  /* 0x00000000530772ca */ /* 0x000fdc00000e0000 */
[----:B------:R-:W3:Y:S01]  /*16a0*/  LDCU UR7, c[0x0][UR7+0x2a4] ;  /* 0x00005480070777ac */ /* 0x000ee20008000800 */
[----:B------:R-:W-:-:S05]  /*16b0*/  CS2R.32 R83, SR_CgaSize ;  /* 0x0000000000537805 */ /* 0x000fca0000008a00 */
[----:B------:R-:W-:-:S05]  /*16c0*/  IMAD R83, R83, -0xa0, RZ ;  /* 0xffffff6053537824 */ /* 0x000fca00078e02ff */
[----:B------:R-:W-:-:S14]  /*16d0*/  R2UR UR63, R83 ;  /* 0x00000000533f72ca */ /* 0x000fdc00000e0000 */
[----:B------:R-:W3:Y:S01]  /*16e0*/  LDCU UR63, c[0x0][UR63+0x2a0] ;  /* 0x000054003f3f77ac */ /* 0x000ee20008000800 */
[----:B------:R-:W3:Y:S01]  /*16f0*/  LDCU UR19, c[0x0][0xb24] ;  /* 0x00016480ff1377ac */ /* 0x000ee20008000800 */
[----:B------:R-:W3:Y:S01]  /*1700*/  LDCU UR39, c[0x0][0xb24] ;  /* 0x00016480ff2777ac */ /* 0x000ee20008000800 */
[----:B-1----:R-:W-:Y:S01]  /*1710*/  I2FP.F32.U32 R2, UR20 ;  /* 0x0000001400027c45 */ /* 0x002fe20008201000 */
[----:B------:R-:W1:Y:S04]  /*1720*/  LDCU UR23, c[0x0][0xb30] ;  /* 0x00016600ff1777ac */ /* 0x000e680008000800 */
[----:B--2---:R-:W-:Y:S01]  /*1730*/  FMUL R2, R2, UR5 ;  /* 0x0000000502027c20 */ /* 0x004fe20008400000 */
[----:B----4-:R-:W-:-:S05]  /*1740*/  I2FP.F32.U32 R0, UR47 ;  /* 0x0000002f00007c45 */ /* 0x010fca0008201000 */
[----:B------:R-:W2:Y:S01]  /*1750*/  F2I.U32.TRUNC.NTZ R2, R2 ;  /* 0x0000000200027305 */ /* 0x000ea2000020f000 */
[----:B---3--:R-:W-:-:S07]  /*1760*/  FMUL R0, R0, UR4 ;  /* 0x0000000400007c20 */ /* 0x008fce0008400000 */
[----:B------:R-:W3:Y:S01]  /*1770*/  F2I.U32.TRUNC.NTZ R0, R0 ;  /* 0x0000000000007305 */ /* 0x000ee2000020f000 */
[----:B--2---:R-:W-:Y:S02]  /*1780*/  R2UR UR4, R2 ;  /* 0x00000000020472ca */ /* 0x004fe400000e0000 */
[----:B------:R-:W-:Y:S02]  /*1790*/  PRMT R2, RZ, 0x7610, R2 ;  /* 0x00007610ff027816 */ /* 0x000fe40000000002 */
[----:B---3--:R-:W-:Y:S02]  /*17a0*/  R2UR UR6, R0 ;  /* 0x00000000000672ca */ /* 0x008fe400000e0000 */
[----:B------:R-:W-:-:S07]  /*17b0*/  PRMT R0, RZ, 0x7610, R0 ;  /* 0x00007610ff007816 */ /* 0x000fce0000000000 */
[----:B------:R-:W-:-:S04]  /*17c0*/  UIADD3 UR5, UPT, UPT, -UR4, URZ, URZ ;  /* 0x000000ff04057290 */ /* 0x000fc8000fffe1ff */
[----:B------:R-:W-:Y:S02]  /*17d0*/  UIMAD UR63, UR63, UR5, UR20 ;  /* 0x000000053f3f72a4 */ /* 0x000fe4000f8e0214 */
[----:B------:R-:W-:-:S04]  /*17e0*/  UIADD3 UR4, UPT, UPT, -UR6, URZ, URZ ;  /* 0x000000ff06047290 */ /* 0x000fc8000fffe1ff */
[----:B------:R-:W-:-:S06]  /*17f0*/  UIMAD UR4, UR7, UR4, UR47 ;  /* 0x00000004070472a4 */ /* 0x000fcc000f8e022f */
[----:B------:R-:W-:Y:S01]  /*1800*/  IMAD.U32 R83, RZ, RZ, UR4 ;  /* 0x00000004ff537e24 */ /* 0x000fe2000f8e00ff */
[----:B-1----:R-:W-:Y:S06]  /*1810*/  BRA.U UP4, `(.L_x_17) ;  /* 0x00000001042c7547 */ /* 0x002fec000b800000 */
[----:B------:R-:W-:Y:S01]  /*1820*/  R2UR UR4, R83 ;  /* 0x00000000530472ca */ /* 0x000fe200000e0000 */
[----:B------:R-:W-:-:S12]  /*1830*/  UMOV UR7, 0x3 ;  /* 0x0000000300077882 */ /* 0x000fd80000000000 */
[----:B------:R-:W-:Y:S02]  /*1840*/  UISETP.NE.AND UP0, UPT, UR4, URZ, UPT ;  /* 0x000000ff0400728c */ /* 0x000fe4000bf05270 */
[----:B------:R-:W-:Y:S02]  /*1850*/  ULOP3.LUT UR4, UR63, 0xfffffffe, URZ, 0xc0, !UPT ;  /* 0xfffffffe3f047892 */ /* 0x000fe4000f8ec0ff */
[----:B------:R-:W-:Y:S02]  /*1860*/  UISETP.LT.U32.OR UP0, UPT, UR63, 0x2, !UP0 ;  /* 0x000000023f00788c */ /* 0x000fe4000c701470 */
[----:B------:R-:W-:Y:S02]  /*1870*/  USHF.L.U32 UR4, UR7, UR4, URZ ;  /* 0x0000000407047299 */ /* 0x000fe400080006ff */
[----:B------:R-:W-:Y:S02]  /*1880*/  USEL UR6, URZ, 0x1, !UP0 ;  /* 0x00000001ff067887 */ /* 0x000fe4000c000000 */
[----:B------:R-:W-:-:S02]  /*1890*/  USEL UR5, URZ, 0x2, !UP0 ;  /* 0x00000002ff057887 */ /* 0x000fc4000c000000 */
[----:B------:R-:W-:Y:S02]  /*18a0*/  IMAD.U32 R0, RZ, RZ, UR4 ;  /* 0x00000004ff007e24 */ /* 0x000fe4000f8e00ff */
[----:B------:R-:W-:-:S06]  /*18b0*/  UIADD3 UR5, UPT, UPT, UR6, UR5, URZ ;  /* 0x0000000506057290 */ /* 0x000fcc000fffe0ff */
[----:B------:R-:W-:-:S07]  /*18c0*/  MOV R2, UR5 ;  /* 0x0000000500027c02 */ /* 0x000fce0008000f00 */
.L_x_17:
[----:B------:R-:W1:Y:S01]  /*18d0*/  S2UR UR46, SR_CTAID.Z ;  /* 0x00000000002e79c3 */ /* 0x000e620000002700 */
[----:B------:R-:W-:Y:S01]  /*18e0*/  UISETP.GE.AND UP0, UPT, UR19, 0x1, UPT ;  /* 0x000000011300788c */ /* 0x000fe2000bf06270 */
[----:B------:R-:W-:-:S08]  /*18f0*/  UMOV UR45, UR20 ;  /* 0x00000014002d7c82 */ /* 0x000fd00008000000 */
[----:B------:R-:W-:Y:S05]  /*1900*/  BRA.U !UP0, `(.L_x_18) ;  /* 0x0000000108d47547 */ /* 0x000fea000b800000 */
[----:B------:R-:W2:Y:S01]  /*1910*/  LDCU.128 UR12, c[0x0][0xb10] ;  /* 0x00016200ff0c77ac */ /* 0x000ea20008000c00 */
[----:B------:R-:W3:Y:S01]  /*1920*/  LDCU UR21, c[0x0][0xb0c] ;  /* 0x00016180ff1577ac */ /* 0x000ee20008000800 */
[----:B------:R-:W4:Y:S01]  /*1930*/  LDCU UR6, c[0x0][0x370] ;  /* 0x00006e00ff0677ac */ /* 0x000f220008000800 */
[----:B------:R-:W1:Y:S01]  /*1940*/  LDCU UR7, c[0x0][0x374] ;  /* 0x00006e80ff0777ac */ /* 0x000e620008000800 */
[----:B------:R-:W1:Y:S01]  /*1950*/  LDCU UR22, c[0x0][0xb20] ;  /* 0x00016400ff1677ac */ /* 0x000e620008000800 */
[----:B--2---:R-:W-:Y:S02]  /*1960*/  UIMAD.WIDE.U32 UR4, UR20, UR12, URZ ;  /* 0x0000000c140472a5 */ /* 0x004fe4000f8e00ff */
[----:B---3--:R-:W-:Y:S01]  /*1970*/  UISETP.NE.AND UP0, UPT, UR21, 0x1, UPT ;  /* 0x000000011500788c */ /* 0x008fe2000bf05270 */
[----:B------:R-:W2:Y:S01]  /*1980*/  LDCU.64 UR8, c[0x0][0xb28] ;  /* 0x00016500ff0877ac */ /* 0x000ea20008000a00 */
[----:B----4-:R-:W-:-:S03]  /*1990*/  UIMAD.WIDE.U32 UR10, UR6, UR12, URZ ;  /* 0x0000000c060a72a5 */ /* 0x010fc6000f8e00ff */
[----:B------:R-:W-:Y:S01]  /*19a0*/  UMOV UR4, UR5 ;  /* 0x0000000500047c82 */ /* 0x000fe20008000000 */
[----:B------:R-:W-:Y:S02]  /*19b0*/  UISETP.NE.AND UP1, UPT, UR19, 0x1, UPT ;  /* 0x000000011300788c */ /* 0x000fe4000bf25270 */
[----:B------:R-:W-:Y:S01]  /*19c0*/  USHF.R.U32.HI UR4, URZ, UR13, UR4 ;  /* 0x0000000dff047299 */ /* 0x000fe20008011604 */
[----:B------:R-:W-:Y:S01]  /*19d0*/  UMOV UR10, UR11 ;  /* 0x0000000b000a7c82 */ /* 0x000fe20008000000 */
[----:B------:R-:W-:Y:S02]  /*19e0*/  UIMAD.WIDE.U32 UR16, UR47, UR15, URZ ;  /* 0x0000000f2f1072a5 */ /* 0x000fe4000f8e00ff */
[----:B------:R-:W-:Y:S02]  /*19f0*/  USEL UR5, UR20, UR4, !UP0 ;  /* 0x0000000414057287 */ /* 0x000fe4000c000000 */
[----:B------:R-:W-:Y:S02]  /*1a00*/  @UP0 USHF.R.U32.HI UR6, URZ, UR13, UR10 ;  /* 0x0000000dff060299 */ /* 0x000fe4000801160a */
[----:B------:R-:W-:-:S02]  /*1a10*/  UISETP.NE.AND UP0, UPT, UR14, 0x1, UPT ;  /* 0x000000010e00788c */ /* 0x000fc4000bf05270 */
[----:B-1----:R-:W-:Y:S02]  /*1a20*/  UIMAD.WIDE.U32 UR10, UR7, UR15, URZ ;  /* 0x0000000f070a72a5 */ /* 0x002fe4000f8e00ff */
[----:B--2---:R-:W-:Y:S01]  /*1a30*/  UIMAD.WIDE.U32 UR12, UR6, UR8, URZ ;  /* 0x00000008060c72a5 */ /* 0x004fe2000f8e00ff */
[----:B------:R-:W-:Y:S01]  /*1a40*/  UMOV UR4, UR17 ;  /* 0x0000001100047c82 */ /* 0x000fe20008000000 */
[----:B------:R-:W-:-:S03]  /*1a50*/  UIADD3 UR45, UPT, UPT, -UR5, URZ, URZ ;  /* 0x000000ff052d7290 */ /* 0x000fc6000fffe1ff */
[----:B------:R-:W-:Y:S01]  /*1a60*/  UMOV UR10, UR11 ;  /* 0x0000000b000a7c82 */ /* 0x000fe20008000000 */
[----:B------:R-:W-:Y:S02]  /*1a70*/  USHF.R.U32.HI UR4, URZ, UR22, UR4 ;  /* 0x00000016ff047299 */ /* 0x000fe40008011604 */
[----:B------:R-:W-:Y:S01]  /*1a80*/  @UP0 USHF.R.U32.HI UR7, URZ, UR22, UR10 ;  /* 0x00000016ff070299 */ /* 0x000fe2000801160a */
[----:B------:R-:W-:Y:S01]  /*1a90*/  UMOV UR12, UR13 ;  /* 0x0000000d000c7c82 */ /* 0x000fe20008000000 */
[----:B------:R-:W-:Y:S02]  /*1aa0*/  USEL UR4, UR47, UR4, !UP0 ;  /* 0x000000042f047287 */ /* 0x000fe4000c000000 */
[----:B------:R-:W-:Y:S02]  /*1ab0*/  UIMAD.WIDE.U32 UR10, UR7, UR8, URZ ;  /* 0x00000008070a72a5 */ /* 0x000fe4000f8e00ff */
[----:B------:R-:W-:Y:S02]  /*1ac0*/  @UP1 USHF.R.U32.HI UR6, URZ, UR9, UR12 ;  /* 0x00000009ff061299 */ /* 0x000fe4000801160c */
[----:B------:R-:W-:-:S02]  /*1ad0*/  UIMAD.WIDE.U32 UR12, UR4, UR8, URZ ;  /* 0x00000008040c72a5 */ /* 0x000fc4000f8e00ff */
[----:B------:R-:W-:Y:S01]  /*1ae0*/  UIMAD UR45, UR21, UR45, UR20 ;  /* 0x0000002d152d72a4 */ /* 0x000fe2000f8e0214 */
[----:B------:R-:W-:Y:S02]  /*1af0*/  UMOV UR10, UR11 ;  /* 0x0000000b000a7c82 */ /* 0x000fe40008000000 */
[----:B------:R-:W-:Y:S02]  /*1b00*/  @UP1 USHF.R.U32.HI UR7, URZ, UR9, UR10 ;  /* 0x00000009ff071299 */ /* 0x000fe4000801160a */
[----:B------:R-:W-:Y:S02]  /*1b10*/  UIMAD UR10, UR6, UR19, URZ ;  /* 0x00000013060a72a4 */ /* 0x000fe4000f8e02ff */
[----:B------:R-:W-:-:S04]  /*1b20*/  UIMAD UR7, UR7, UR19, URZ ;  /* 0x00000013070772a4 */ /* 0x000fc8000f8e02ff */
[----:B------:R-:W-:-:S03]  /*1b30*/  UISETP.GE.AND UP0, UPT, UR4, UR7, UPT ;  /* 0x000000070400728c */ /* 0x000fc6000bf06270 */
[----:B------:R-:W-:Y:S01]  /*1b40*/  UMOV UR7, UR13 ;  /* 0x0000000d00077c82 */ /* 0x000fe20008000000 */
[----:B------:R-:W-:Y:S02]  /*1b50*/  UISETP.GE.OR UP0, UPT, UR5, UR10, UP0 ;  /* 0x0000000a0500728c */ /* 0x000fe40008706670 */
[----:B------:R-:W-:Y:S02]  /*1b60*/  UIMAD.WIDE.U32 UR10, UR5, UR8, URZ ;  /* 0x00000008050a72a5 */ /* 0x000fe4000f8e00ff */
[----:B------:R-:W-:Y:S02]  /*1b70*/  USHF.R.U32.HI UR7, URZ, UR9, UR7 ;  /* 0x00000009ff077299 */ /* 0x000fe40008011607 */
[----:B------:R-:W-:Y:S02]  /*1b80*/  UIADD3 UR10, UPT, UPT, -UR4, URZ, URZ ;  /* 0x000000ff040a7290 */ /* 0x000fe4000fffe1ff */
[----:B------:R-:W-:Y:S02]  /*1b90*/  USEL UR7, UR4, UR7, !UP1 ;  /* 0x0000000704077287 */ /* 0x000fe4000c800000 */
[----:B------:R-:W-:Y:S01]  /*1ba0*/  UIMAD UR10, UR14, UR10, UR47 ;  /* 0x0000000a0e0a72a4 */ /* 0x000fe2000f8e022f */
[----:B------:R-:W-:-:S02]  /*1bb0*/  @!UP0 UMOV UR8, UR11 ;  /* 0x0000000b00088c82 */ /* 0x000fc40008000000 */
[----:B------:R-:W-:Y:S02]  /*1bc0*/  @!UP0 USHF.R.U32.HI UR8, URZ, UR9, UR8 ;  /* 0x00000009ff088299 */ /* 0x000fe40008011608 */
[----:B------:R-:W-:Y:S02]  /*1bd0*/  UIADD3 UR9, UPT, UPT, -UR7, URZ, URZ ;  /* 0x000000ff07097290 */ /* 0x000fe4000fffe1ff */
[----:B------:R-:W-:Y:S02]  /*1be0*/  @!UP0 USEL UR8, UR5, UR8, !UP1 ;  /* 0x0000000805088287 */ /* 0x000fe4000c800000 */
[----:B------:R-:W-:Y:S02]  /*1bf0*/  UIMAD UR9, UR19, UR9, UR4 ;  /* 0x00000009130972a4 */ /* 0x000fe4000f8e0204 */
[----:B------:R-:W-:Y:S02]  /*1c00*/  @!UP0 UIADD3 UR7, UPT, UPT, UR7, -UR8, URZ ;  /* 0x8000000807078290 */ /* 0x000fe4000fffe0ff */
[----:B------:R-:W-:-:S02]  /*1c10*/  @!UP0 UIMAD UR6, UR9, UR6, UR8 ;  /* 0x00000006090682a4 */ /* 0x000fc4000f8e0208 */
[----:B------:R-:W-:-:S04]  /*1c20*/  @!UP0 UIMAD UR4, UR7, UR19, UR5 ;  /* 0x00000013070482a4 */ /* 0x000fc8000f8e0205 */
[----:B------:R-:W-:Y:S01]  /*1c30*/  UIMAD UR47, UR4, UR14, UR10 ;  /* 0x0000000e042f72a4 */ /* 0x000fe2000f8e020a */
[----:B------:R-:W-:Y:S02]  /*1c40*/  @!UP0 UMOV UR5, UR6 ;  /* 0x0000000600058c82 */ /* 0x000fe40008000000 */
[----:B------:R-:W-:-:S12]  /*1c50*/  UIMAD UR45, UR5, UR21, UR45 ;  /* 0x00000015052d72a4 */ /* 0x000fd8000f8e022d */
.L_x_18:
[----:B------:R-:W-:-:S09]  /*1c60*/  UISETP.NE.AND UP0, UPT, UR23, 0x1, UPT ;  /* 0x000000011700788c */ /* 0x000fd2000bf05270 */
[----:B------:R-:W-:Y:S05]  /*1c70*/  BRA.U UP0, `(.L_x_19) ;  /* 0x0000000100407547 */ /* 0x000fea000b800000 */
[----:B------:R-:W2:Y:S01]  /*1c80*/  LDCU.128 UR8, c[0x0][0xb10] ;  /* 0x00016200ff0877ac */ /* 0x000ea20008000c00 */
[----:B------:R-:W3:Y:S01]  /*1c90*/  LDCU UR12, c[0x0][0xb0c] ;  /* 0x00016180ff0c77ac */ /* 0x000ee20008000800 */
[----:B------:R-:W4:Y:S01]  /*1ca0*/  LDCU UR13, c[0x0][0xb20] ;  /* 0x00016400ff0d77ac */ /* 0x000f220008000800 */
[----:B--2---:R-:W-:Y:S02]  /*1cb0*/  UIMAD.WIDE.U32 UR4, UR45, UR8, URZ ;  /* 0x000000082d0472a5 */ /* 0x004fe4000f8e00ff */
[----:B------:R-:W-:Y:S02]  /*1cc0*/  UIMAD.WIDE.U32 UR6, UR47, UR11, URZ ;  /* 0x0000000b2f0672a5 */ /* 0x000fe4000f8e00ff */
[----:B---3--:R-:W-:Y:S02]  /*1cd0*/  UISETP.NE.AND UP0, UPT, UR12, 0x1, UPT ;  /* 0x000000010c00788c */ /* 0x008fe4000bf05270 */
[----:B------:R-:W-:-:S03]  /*1ce0*/  USHF.R.U32.HI UR5, URZ, UR9, UR5 ;  /* 0x00000009ff057299 */ /* 0x000fc60008011605 */
[----:B------:R-:W-:Y:S01]  /*1cf0*/  UMOV UR4, UR7 ;  /* 0x0000000700047c82 */ /* 0x000fe20008000000 */
[----:B------:R-:W-:Y:S02]  /*1d00*/  USEL UR5, UR45, UR5, !UP0 ;  /* 0x000000052d057287 */ /* 0x000fe4000c000000 */
[----:B------:R-:W-:Y:S02]  /*1d10*/  UISETP.NE.AND UP0, UPT, UR10, 0x1, UPT ;  /* 0x000000010a00788c */ /* 0x000fe4000bf05270 */
[----:B----4-:R-:W-:-:S04]  /*1d20*/  USHF.R.U32.HI UR4, URZ, UR13, UR4 ;  /* 0x0000000dff047299 */ /* 0x010fc80008011604 */
[----:B------:R-:W-:-:S04]  /*1d30*/  USEL UR4, UR47, UR4, !UP0 ;  /* 0x000000042f047287 */ /* 0x000fc8000c000000 */
[----:B------:R-:W-:Y:S02]  /*1d40*/  UIADD3 UR6, UPT, UPT, -UR4, UR5, URZ ;  /* 0x0000000504067290 */ /* 0x000fe4000fffe1ff */
[----:B------:R-:W-:Y:S02]  /*1d50*/  UIADD3 UR4, UPT, UPT, UR4, -UR5, URZ ;  /* 0x8000000504047290 */ /* 0x000fe4000fffe0ff */
[----:B------:R-:W-:Y:S02]  /*1d60*/  UIMAD UR47, UR6, UR10, UR47 ;  /* 0x0000000a062f72a4 */ /* 0x000fe4000f8e022f */
[----:B------:R-:W-:-:S12]  /*1d70*/  UIMAD UR45, UR4, UR12, UR45 ;  /* 0x0000000c042d72a4 */ /* 0x000fd8000f8e022d */
.L_x_19:
[----:B------:R-:W-:Y:S05]  /*1d80*/  BRA.U !UP6, `(.L_x_20) ;  /* 0x000000010e0c7547 */ /* 0x000fea000b800000 */
[----:B------:R-:W-:Y:S01]  /*1d90*/  UCGABAR_WAIT ;  /* 0x0000000000007dc7 */ /* 0x000fe20008000000 */
[----:B------:R-:W-:Y:S01]  /*1da0*/  CCTL.IVALL ;  /* 0x00000000ff00798f */ /* 0x000fe20002000000 */
[----:B------:R-:W-:Y:S05]  /*1db0*/  BRA `(.L_x_21) ;  /* 0x0000000000047947 */ /* 0x000fea0003800000 */
.L_x_20:
[----:B------:R-:W-:Y:S06]  /*1dc0*/  BAR.SYNC.DEFER_BLOCKING 0x0 ;  /* 0x0000000000007b1d */ /* 0x000fec0000010000 */
.L_x_21:
[----:B------:R-:W-:Y:S05]  /*1dd0*/  BRA.U UP5, `(.L_x_22) ;  /* 0x0000004105807547 */ /* 0x000fea000b800000 */
[----:B------:R-:W2:Y:S01]  /*1de0*/  LDCU UR5, c[0x0][0x388] ;  /* 0x00007100ff0577ac */ /* 0x000ea20008000800 */
[----:B------:R-:W-:Y:S01]  /*1df0*/  PLOP3.LUT P1, PT, PT, PT, UP3, 0x80, 0x8 ;  /* 0x000000000008781c */ /* 0x000fe20003f2f038 */
[----:B------:R-:W-:Y:S01]  /*1e00*/  IMAD.MOV.U32 R2, RZ, RZ, RZ ;  /* 0x000000ffff027224 */ /* 0x000fe200078e00ff */
[----:B------:R-:W-:Y:S01]  /*1e10*/  ISETP.EQ.OR P2, PT, R3, RZ, P3 ;  /* 0x000000ff0300720c */ /* 0x000fe20001f42670 */
[----:B------:R-:W3:Y:S01]  /*1e20*/  LDCU UR6, c[0x0][0x38c] ;  /* 0x00007180ff0677ac */ /* 0x000ee20008000800 */
[----:B------:R-:W-:Y:S01]  /*1e30*/  PLOP3.LUT P1, PT, P1, PT, PT, 0x8, 0x80 ;  /* 0x000000000080781c */ /* 0x000fe20000f2e170 */
[----:B------:R-:W4:Y:S01]  /*1e40*/  LDCU UR50, c[0x0][0x390] ;  /* 0x00007200ff3277ac */ /* 0x000f220008000800 */
[----:B------:R-:W-:Y:S01]  /*1e50*/  UISETP.NE.AND UP1, UPT, UR18, URZ, UPT ;  /* 0x000000ff1200728c */ /* 0x000fe2000bf25270 */
[----:B------:R-:W1:Y:S01]  /*1e60*/  LDCU UR49, c[0x0][0x370] ;  /* 0x00006e00ff3177ac */ /* 0x000e620008000800 */
[----:B--2---:R-:W-:Y:S01]  /*1e70*/  UIADD3 UR5, UPT, UPT, UR5, 0x1f, URZ ;  /* 0x0000001f05057890 */ /* 0x004fe2000fffe0ff */
[----:B------:R-:W2:Y:S03]  /*1e80*/  LDCU.64 UR36, c[0x0][0x348] ;  /* 0x00006900ff2477ac */ /* 0x000ea60008000a00 */
[----:B------:R-:W-:-:S02]  /*1e90*/  USHF.R.S32.HI UR4, URZ, 0x1f, UR5 ;  /* 0x0000001fff047899 */ /* 0x000fc40008011405 */
[----:B------:R-:W-:Y:S02]  /*1ea0*/  USHF.L.U32 UR53, UR20, 0x6, URZ ;  /* 0x0000000614357899 */ /* 0x000fe400080006ff */
[----:B------:R-:W-:Y:S02]  /*1eb0*/  ULEA.HI UR4, UR4, UR5, URZ, 0x5 ;  /* 0x0000000504047291 */ /* 0x000fe4000f8f28ff */
[----:B------:R-:W-:Y:S02]  /*1ec0*/  USHF.L.U32 UR5, UR20, 0x5, URZ ;  /* 0x0000000514057899 */ /* 0x000fe400080006ff */
[----:B------:R-:W-:Y:S02]  /*1ed0*/  USHF.R.S32.HI UR4, URZ, 0x5, UR4 ;  /* 0x00000005ff047899 */ /* 0x000fe40008011404 */
[----:B------:R-:W-:Y:S02]  /*1ee0*/  ULOP3.LUT UR52, UR5, 0x20, URZ, 0xc0, !UPT ;  /* 0x0000002005347892 */ /* 0x000fe4000f8ec0ff */
[----:B---3--:R-:W-:Y:S01]  /*1ef0*/  UIMAD UR4, UR4, UR6, URZ ;  /* 0x00000006040472a4 */ /* 0x008fe2000f8e02ff */
[----:B------:R-:W3:Y:S03]  /*1f00*/  LDCU UR48, c[0x0][0x374] ;  /* 0x00006e80ff3077ac */ /* 0x000ee60008000800 */
[----:B----4-:R-:W-:-:S02]  /*1f10*/  UIMAD UR50, UR4, UR50, URZ ;  /* 0x00000032043272a4 */ /* 0x010fc4000f8e02ff */
[----:B------:R-:W-:Y:S02]  /*1f20*/  USEL UR33, UR38, 0x2, UP1 ;  /* 0x0000000226217887 */ /* 0x000fe40008800000 */
[----:B------:R-:W-:Y:S02]  /*1f30*/  UISETP.NE.AND UP2, UPT, UR50, URZ, UPT ;  /* 0x000000ff3200728c */ /* 0x000fe4000bf45270 */
[----:B------:R-:W-:Y:S01]  /*1f40*/  UISETP.LT.U32.AND UP0, UPT, UR50, 0x48, UPT ;  /* 0x000000483200788c */ /* 0x000fe2000bf01070 */
[----:B------:R-:W-:Y:S01]  /*1f50*/  UMOV UR23, 0x1 ;  /* 0x0000000100177882 */ /* 0x000fe20000000000 */
[----:B------:R-:W-:Y:S02]  /*1f60*/  UMOV UR26, URZ ;  /* 0x000000ff001a7c82 */ /* 0x000fe40008000000 */
[----:B------:R-:W-:Y:S01]  /*1f70*/  USEL UR4, UR50, 0x48, UP0 ;  /* 0x0000004832047887 */ /* 0x000fe20008000000 */
[----:B------:R-:W-:Y:S01]  /*1f80*/  UMOV UR27, URZ ;  /* 0x000000ff001b7c82 */ /* 0x000fe20008000000 */
[----:B------:R-:W-:-:S02]  /*1f90*/  UMOV UR34, URZ ;  /* 0x000000ff00227c82 */ /* 0x000fc40008000000 */
[----:B------:R-:W-:Y:S02]  /*1fa0*/  UIADD3 UR5, UPT, UPT, UR4, -0x1, URZ ;  /* 0xffffffff04057890 */ /* 0x000fe4000fffe0ff */
[----:B------:R-:W-:Y:S02]  /*1fb0*/  @!UP2 UIADD3 UR5, UPT, UPT, UR4, URZ, URZ ;  /* 0x000000ff0405a290 */ /* 0x000fe4000fffe0ff */
[----:B-1----:R-:W-:Y:S02]  /*1fc0*/  UIADD3 UR46, UPT, UPT, UR50, -UR4, URZ ;  /* 0x80000004322e7290 */ /* 0x002fe4000fffe0ff */
[----:B--23--:R-:W-:-:S12]  /*1fd0*/  UIADD3 UR51, UPT, UPT, UR5, 0x1, URZ ;  /* 0x0000000105337890 */ /* 0x00cfd8000fffe0ff */
.L_x_40:
[----:B------:R-:W1:Y:S01]  /*1fe0*/  S2UR UR25, SR_CgaCtaId ;  /* 0x00000000001979c3 */ /* 0x000e620000008800 */
[----:B------:R-:W-:Y:S01]  /*1ff0*/  UMOV UR4, 0x400 ;  /* 0x0000040000047882 */ /* 0x000fe20000000000 */
[----:B------:R-:W-:Y:S01]  /*2000*/  MOV R0, UR23 ;  /* 0x0000001700007c02 */ /* 0x000fe20008000f00 */
[----:B------:R-:W-:Y:S02]  /*2010*/  UISETP.NE.AND UP0, UPT, UR50, URZ, UPT ;  /* 0x000000ff3200728c */ /* 0x000fe4000bf05270 */
[----:B------:R-:W-:Y:S01]  /*2020*/  ULEA UR19, UR47, UR52, 0x6 ;  /* 0x000000342f137291 */ /* 0x000fe2000f8e30ff */
[----:B------:R-:W-:Y:S01]  /*2030*/  SHF.L.U32 R0, R0, 0x1f, RZ ;  /* 0x0000001f00007819 */ /* 0x000fe200000006ff */
[----:B------:R-:W-:Y:S01]  /*2040*/  UMOV UR24, URZ ;  /* 0x000000ff00187c82 */ /* 0x000fe20008000000 */
[----:B------:R-:W-:Y:S01]  /*2050*/  UMOV UR21, URZ ;  /* 0x000000ff00157c82 */ /* 0x000fe20008000000 */
[----:B------:R-:W-:Y:S01]  /*2060*/  UMOV UR20, URZ ;  /* 0x000000ff00147c82 */ /* 0x000fe20008000000 */
[----:B-1----:R-:W-:-:S04]  /*2070*/  ULEA UR25, UR25, UR4, 0x18 ;  /* 0x0000000419197291 */ /* 0x002fc8000f8ec0ff */
[----:B------:R-:W-:-:S09]  /*2080*/  ULEA UR4, UR26, UR25, 0x3 ;  /* 0x000000191a047291 */ /* 0x000fd2000f8e18ff */
[----:B------:R1:W2:Y:S01]  /*2090*/  SYNCS.PHASECHK.TRANS64.TRYWAIT P0, [UR4+0x240], R0 ;  /* 0x00024000ff0075a7 */ /* 0x0002a20008001104 */
[----:B------:R-:W-:-:S04]  /*20a0*/  ULEA.HI UR4, UR45, UR45, URZ, 0x1 ;  /* 0x0000002d2d047291 */ /* 0x000fc8000f8f08ff */
[----:B------:R-:W-:-:S04]  /*20b0*/  USHF.L.U32 UR4, UR4, 0x6, URZ ;  /* 0x0000000604047899 */ /* 0x000fc800080006ff */
[----:B------:R-:W-:-:S04]  /*20c0*/  ULOP3.LUT UR4, UR4, 0xffffff80, URZ, 0xc0, !UPT ;  /* 0xffffff8004047892 */ /* 0x000fc8000f8ec0ff */
[----:B------:R-:W-:Y:S01]  /*20d0*/  ULOP3.LUT UR35, UR4, 0x40, UR53, 0xf8, !UPT ;  /* 0x0000004004237892 */ /* 0x000fe2000f8ef835 */
[----:B------:R-:W-:Y:S11]  /*20e0*/  BRA.U !UP0, `(.L_x_23) ;  /* 0x0000000508607547 */ /* 0x000ff6000b800000 */
[----:B------:R-:W3:Y:S01]  /*20f0*/  LDCU.128 UR8, c[0x0][0x480] ;  /* 0x00009000ff0877ac */ /* 0x000ee20008000c00 */
[----:B------:R-:W4:Y:S01]  /*2100*/  LDCU.64 UR12, c[0x0][0x490] ;  /* 0x00009200ff0c77ac */ /* 0x000f220008000a00 */
[----:B------:R-:W1:Y:S01]  /*2110*/  LDCU.64 UR20, c[0x0][0x4b0] ;  /* 0x00009600ff1477ac */ /* 0x000e620008000a00 */
[----:B------:R-:W1:Y:S01]  /*2120*/  LDCU.64 UR16, c[0x0][0x4d0] ;  /* 0x00009a00ff1077ac */ /* 0x000e620008000a00 */
[----:B------:R-:W1:Y:S01]  /*2130*/  LDCU UR43, c[0x0][0x390] ;  /* 0x00007200ff2b77ac */ /* 0x000e620008000800 */
[----:B---3--:R-:W-:Y:S02]  /*2140*/  UIMAD.WIDE.U32 UR4, UR35, UR9, URZ ;  /* 0x00000009230472a5 */ /* 0x008fe4000f8e00ff */
[----:B------:R-:W-:Y:S01]  /*2150*/  UISETP.NE.AND UP0, UPT, UR8, 0x1, UPT ;  /* 0x000000010800788c */ /* 0x000fe2000bf05270 */
[----:B------:R-:W3:Y:S04]  /*2160*/  LDCU UR44, c[0x0][0x38c] ;  /* 0x00007180ff2c77ac */ /* 0x000ee80008000800 */
[----:B------:R-:W-:Y:S01]  /*2170*/  UMOV UR4, UR5 ;  /* 0x0000000500047c82 */ /* 0x000fe20008000000 */
[----:B------:R-:W1:Y:S01]  /*2180*/  LDCU.64 UR14, c[0x0][0x4b8] ;  /* 0x00009700ff0e77ac */ /* 0x000e620008000a00 */
[----:B------:R-:W-:-:S02]  /*2190*/  USHF.R.U32.HI UR6, URZ, UR10, UR4 ;  /* 0x0000000aff067299 */ /* 0x000fc40008011604 */
[----:B------:R-:W-:Y:S02]  /*21a0*/  UIADD3 UR34, UPT, UPT, UR51, UR27, URZ ;  /* 0x0000001b33227290 */ /* 0x000fe4000fffe0ff */
[----:B------:R-:W-:Y:S02]  /*21b0*/  USEL UR6, UR35, UR6, !UP0 ;  /* 0x0000000623067287 */ /* 0x000fe4000c000000 */
[----:B------:R-:W-:Y:S02]  /*21c0*/  UISETP.NE.AND UP0, UPT, UR11, 0x1, UPT ;  /* 0x000000010b00788c */ /* 0x000fe4000bf05270 */
[----:B----4-:R-:W-:Y:S02]  /*21d0*/  UIMAD.WIDE.U32 UR4, UR6, UR12, URZ ;  /* 0x0000000c060472a5 */ /* 0x010fe4000f8e00ff */
[----:B------:R-:W-:Y:S01]  /*21e0*/  UIADD3 UR7, UPT, UPT, -UR6, URZ, URZ ;  /* 0x000000ff06077290 */ /* 0x000fe2000fffe1ff */
[----:B------:R-:W-:-:S03]  /*21f0*/  UMOV UR24, URZ ;  /* 0x000000ff00187c82 */ /* 0x000fc60008000000 */
[----:B------:R-:W-:Y:S01]  /*2200*/  UIMAD UR7, UR8, UR7, UR35 ;  /* 0x00000007080772a4 */ /* 0x000fe2000f8e0223 */
[----:B------:R-:W-:Y:S02]  /*2210*/  UMOV UR4, UR5 ;  /* 0x0000000500047c82 */ /* 0x000fe40008000000 */
[----:B------:R-:W-:Y:S02]  /*2220*/  USHF.R.U32.HI UR13, URZ, UR13, UR4 ;  /* 0x0000000dff0d7299 */ /* 0x000fe40008011604 */
[----:B------:R-:W4:Y:S02]  /*2230*/  LDCU.64 UR4, c[0x0][0x4d8] ;  /* 0x00009b00ff0477ac */ /* 0x000f240008000a00 */
[----:B------:R-:W-:-:S04]  /*2240*/  USEL UR13, UR6, UR13, !UP0 ;  /* 0x0000000d060d7287 */ /* 0x000fc8000c000000 */
[----:B------:R-:W-:-:S04]  /*2250*/  UIADD3 UR12, UPT, UPT, -UR13, URZ, URZ ;  /* 0x000000ff0d0c7290 */ /* 0x000fc8000fffe1ff */
[----:B------:R-:W-:Y:S02]  /*2260*/  UIMAD UR12, UR11, UR12, UR6 ;  /* 0x0000000c0b0c72a4 */ /* 0x000fe4000f8e0206 */
[----:B-1----:R-:W-:Y:S02]  /*2270*/  UIMAD UR11, UR7, UR20, UR16 ;  /* 0x00000014070b72a4 */ /* 0x002fe4000f8e0210 */
[----:B------:R-:W-:Y:S01]  /*2280*/  UIMAD UR12, UR12, UR21, UR17 ;  /* 0x000000150c0c72a4 */ /* 0x000fe2000f8e0211 */
[----:B------:R-:W-:Y:S01]  /*2290*/  UMOV UR6, UR26 ;  /* 0x0000001a00067c82 */ /* 0x000fe20008000000 */
[----:B------:R-:W-:Y:S01]  /*22a0*/  UMOV UR20, URZ ;  /* 0x000000ff00147c82 */ /* 0x000fe20008000000 */
[----:B---3--:R-:W-:-:S09]  /*22b0*/  UMOV UR21, URZ ;  /* 0x000000ff00157c82 */ /* 0x008fd20008000000 */
.L_x_29:
[----:B------:R-:W-:Y:S01]  /*22c0*/  @!P3 MOV R3, 0x1800 ;  /* 0x000018000003b802 */ /* 0x000fe20000000f00 */
[----:B------:R-:W-:Y:S01]  /*22d0*/  ULEA UR9, UR6, UR25, 0x3 ;  /* 0x0000001906097291 */ /* 0x000fe2000f8e18ff */
[----:B-12---:R-:W-:Y:S11]  /*22e0*/  @P0 BRA `(.L_x_24) ;  /* 0x0000000000100947 */ /* 0x006ff60003800000 */
[----:B------:R-:W-:Y:S04]  /*22f0*/  MOV R4, UR23 ;  /* 0x0000001700047c02 */ /* 0x000fe80008000f00 */
[----:B------:R-:W-:Y:S04]  /*2300*/  SHF.L.U32 R4, R4, 0x1f, RZ ;  /* 0x0000001f04047819 */ /* 0x000fe800000006ff */
[----:B------:R-:W1:Y:S02]  /*2310*/  SYNCS.PHASECHK.TRANS64.TRYWAIT P0, [UR9+0x240], R4 ;  /* 0x00024004ff0075a7 */ /* 0x000e640008001109 */
[----:B-1----:R-:W-:Y:S05]  /*2320*/  @!P0 BRA `(.L_x_25) ;  /* 0x0000007c00448947 */ /* 0x002fea0003800000 */
.L_x_24:
[----:B------:R2:W-:Y:S01]  /*2330*/  @!P3 SYNCS.ARRIVE.TRANS64 RZ, [UR9], R3 ;  /* 0x00000003ffffb9a7 */ /* 0x0005e20008000009 */
[----:B------:R-:W-:Y:S04]  /*2340*/  ULOP3.LUT UR7, UR33, 0x2, URZ, 0xfc, !UPT ;  /* 0x0000000221077892 */ /* 0x000fe8000f8efcff */
[----:B------:R-:W-:Y:S09]  /*2350*/  UISETP.NE.AND UP0, UPT, UR7, 0x2, UPT ;  /* 0x000000020700788c */ /* 0x000ff2000bf05270 */
[----:B------:R-:W-:Y:S05]  /*2360*/  BRA.U UP0, `(.L_x_26) ;  /* 0x0000000100047547 */ /* 0x000fea000b800000 */
[----:B----4-:R-:W-:Y:S05]  /*2370*/  BPT.TRAP 0x1 ;  /* 0x000000040000795c */ /* 0x010fea0000300000 */
.L_x_26:
[----:B------:R-:W-:Y:S04]  /*2380*/  BSSY.RECONVERGENT B0, `(.L_x_27) ;  /* 0x0000003000007945 */ /* 0x000fe80003800200 */
[----:B------:R-:W-:Y:S05]  /*2390*/  @P2 BRA `(.L_x_28) ;  /* 0x0000000000042947 */ /* 0x000fea0003800000 */
[----:B----4-:R-:W-:Y:S05]  /*23a0*/  BPT.TRAP 0x1 ;  /* 0x000000040000795c */ /* 0x010fea0000300000 */
.L_x_28:
[----:B----4-:R-:W-:Y:S05]  /*23b0*/  BSYNC.RECONVERGENT B0 ;  /* 0x0000000000007941 */ /* 0x010fea0003800200 */
.L_x_27:
[----:B------:R-:W-:Y:S02]  /*23c0*/  UIADD3 UR7, UPT, UPT, UR6, 0x1, URZ ;  /* 0x0000000106077890 */ /* 0x000fe4000fffe0ff */
[----:B------:R-:W-:Y:S02]  /*23d0*/  ULEA UR16, UR6, UR25, 0xa ;  /* 0x0000001906107291 */ /* 0x000fe4000f8e50ff */
[----:B------:R-:W-:Y:S02]  /*23e0*/  UISETP.NE.AND UP0, UPT, UR7, 0x48, UPT ;  /* 0x000000480700788c */ /* 0x000fe4000bf05270 */
[----:B------:R-:W-:Y:S02]  /*23f0*/  UIADD3 UR30, UP1, UPT, UR36, 0x80, URZ ;  /* 0x00000080241e7890 */ /* 0x000fe4000ff3e0ff */
[----:B------:R-:W-:Y:S02]  /*2400*/  USEL UR8, URZ, 0x1, UP0 ;  /* 0x00000001ff087887 */ /* 0x000fe40008000000 */
[----:B------:R-:W-:Y:S02]  /*2410*/  USEL UR26, UR7, URZ, UP0 ;  /* 0x000000ff071a7287 */ /* 0x000fe40008000000 */
[----:B------:R-:W-:Y:S02]  /*2420*/  ULOP3.LUT UR23, UR23, UR8, URZ, 0x3c, !UPT ;  /* 0x0000000817177292 */ /* 0x000fe4000f8e3cff */
[----:B------:R-:W-:Y:S02]  /*2430*/  ULEA UR7, UR26, UR25, 0x3 ;  /* 0x000000191a077291 */ /* 0x000fe4000f8e18ff */
[----:B------:R-:W-:Y:S02]  /*2440*/  ULEA UR8, UR6, UR25, 0xb ;  /* 0x0000001906087291 */ /* 0x000fe4000f8e58ff */
[----:B------:R-:W-:Y:S01]  /*2450*/  ULOP3.LUT UR9, UR9, 0xfefffff8, URZ, 0xc0, !UPT ;  /* 0xfefffff809097892 */ /* 0x000fe2000f8ec0ff */
[----:B-1----:R-:W-:Y:S01]  /*2460*/  MOV R0, UR23 ;  /* 0x0000001700007c02 */ /* 0x002fe20008000f00 */
[----:B------:R-:W-:Y:S02]  /*2470*/  USHF.L.U32 UR10, UR24, 0x5, URZ ;  /* 0x00000005180a7899 */ /* 0x000fe400080006ff */
[----:B------:R-:W-:Y:S01]  /*2480*/  UIADD3.X UR31, UPT, UPT, URZ, UR37, URZ, UP1, !UPT ;  /* 0x00000025ff1f7290 */ /* 0x000fe20008ffe4ff */
[----:B------:R-:W-:Y:S01]  /*2490*/  SHF.L.U32 R0, R0, 0x1f, RZ ;  /* 0x0000001f00007819 */ /* 0x000fe200000006ff */
[----:B------:R-:W-:Y:S02]  /*24a0*/  UIADD3 UR8, UPT, UPT, UR8, 0x2800, URZ ;  /* 0x0000280008087890 */ /* 0x000fe4000fffe0ff */
[----:B------:R-:W-:Y:S01]  /*24b0*/  UIADD3 UR28, UP0, UPT, UR36, 0x180, URZ ;  /* 0x00000180241c7890 */ /* 0x000fe2000ff1e0ff */
[----:B------:R3:W1:Y:S01]  /*24c0*/  SYNCS.PHASECHK.TRANS64.TRYWAIT P0, [UR7+0x240], R0 ;  /* 0x00024000ff0075a7 */ /* 0x0006620008001107 */
[----:B------:R-:W-:Y:S02]  /*24d0*/  UIMAD UR7, UR20, UR14, UR4 ;  /* 0x0000000e140772a4 */ /* 0x000fe4000f8e0204 */
[----:B------:R-:W-:Y:S02]  /*24e0*/  UIMAD UR6, UR21, UR15, UR5 ;  /* 0x0000000f150672a4 */ /* 0x000fe4000f8e0205 */
[----:B------:R-:W-:Y:S02]  /*24f0*/  UIADD3.X UR29, UPT, UPT, URZ, UR37, URZ, UP0, !UPT ;  /* 0x00000025ff1d7290 */ /* 0x000fe400087fe4ff */
[----:B------:R-:W-:Y:S02]  /*2500*/  UPRMT UR6, UR7, 0x40, UR6 ;  /* 0x0000004007067896 */ /* 0x000fe40008000006 */
[----:B------:R-:W-:Y:S02]  /*2510*/  UIADD3 UR16, UPT, UPT, UR16, 0x26800, URZ ;  /* 0x0002680010107890 */ /* 0x000fe4000fffe0ff */
[----:B------:R-:W-:Y:S02]  /*2520*/  UPRMT UR6, UR6, 0x5410, URZ ;  /* 0x0000541006067896 */ /* 0x000fe400080000ff */
[----:B------:R-:W-:Y:S02]  /*2530*/  UIADD3 UR32, UPT, UPT, UR20, 0x1, URZ ;  /* 0x0000000114207890 */ /* 0x000fe4000fffe0ff */
[----:B------:R-:W-:Y:S02]  /*2540*/  UIADD3 UR22, UPT, UPT, UR21, 0x1, URZ ;  /* 0x0000000115167890 */ /* 0x000fe4000fffe0ff */
[----:B------:R-:W-:Y:S02]  /*2550*/  UISETP.NE.AND UP2, UPT, UR32, UR44, UPT ;  /* 0x0000002c2000728c */ /* 0x000fe4000bf45270 */
[----:B------:R-:W-:Y:S02]  /*2560*/  UIADD3 UR27, UPT, UPT, UR27, 0x1, URZ ;  /* 0x000000011b1b7890 */ /* 0x000fe4000fffe0ff */
[----:B------:R-:W-:Y:S01]  /*2570*/  UIADD3 UR7, UPT, UPT, UR24, 0x1, URZ ;  /* 0x0000000118077890 */ /* 0x000fe2000fffe0ff */
[----:B------:R-:W-:Y:S01]  /*2580*/  UMOV UR40, 0x0 ;  /* 0x0000000000287882 */ /* 0x000fe20000000000 */
[----:B------:R-:W-:Y:S01]  /*2590*/  UMOV UR41, 0x10000000 ;  /* 0x1000000000297882 */ /* 0x000fe20000000000 */
[----:B------:R-:W-:Y:S01]  /*25a0*/  UMOV UR17, UR9 ;  /* 0x0000000900117c82 */ /* 0x000fe20008000000 */
[----:B------:R4:W-:Y:S01]  /*25b0*/  UTMALDG.4D.IM2COL.2CTA [UR8], [UR30], UR6, desc[UR40] ;  /* 0x000028081e0073b4 */ /* 0x0009e20008259006 */
[----:B------:R-:W-:Y:S02]  /*25c0*/  UMOV UR18, UR10 ;  /* 0x0000000a00127c82 */ /* 0x000fe40008000000 */
[----:B------:R-:W-:Y:S04]  /*25d0*/  @UP2 UIADD3 UR22, UPT, UPT, UR21, URZ, URZ ;  /* 0x000000ff15162290 */ /* 0x000fe8000fffe0ff */
[----:B------:R-:W-:Y:S01]  /*25e0*/  UISETP.NE.AND UP0, UPT, UR22, UR43, UPT ;  /* 0x0000002b1600728c */ /* 0x000fe2000bf05270 */
[----:B------:R2:W-:Y:S10]  /*25f0*/  UTMALDG.4D.2CTA [UR16], [UR28], desc[UR40] ;  /* 0x000028101c0075b4 */ /* 0x0005f40008219000 */
[----:B------:R-:W-:Y:S07]  /*2600*/  @UP0 UIADD3 UR7, UPT, UPT, UR24, URZ, URZ ;  /* 0x000000ff18070290 */ /* 0x000fee000fffe0ff */
[----:B------:R-:W-:Y:S01]  /*2610*/  UMOV UR24, UR7 ;  /* 0x0000000700187c82 */ /* 0x000fe20008000000 */
[----:B----4-:R-:W-:Y:S01]  /*2620*/  UMOV UR6, UR26 ;  /* 0x0000001a00067c82 */ /* 0x010fe20008000000 */
[----:B--2---:R-:W-:Y:S02]  /*2630*/  USEL UR21, UR22, URZ, UP0 ;  /* 0x000000ff16157287 */ /* 0x004fe40008000000 */
[----:B------:R-:W-:Y:S02]  /*2640*/  UISETP.NE.AND UP0, UPT, UR27, UR34, UPT ;  /* 0x000000221b00728c */ /* 0x000fe4000bf05270 */
[----:B------:R-:W-:Y:S07]  /*2650*/  USEL UR20, UR32, URZ, UP2 ;  /* 0x000000ff20147287 */ /* 0x000fee0009000000 */
[----:B---3--:R-:W-:Y:S05]  /*2660*/  BRA.U UP0, `(.L_x_29) ;  /* 0xfffffffd00147547 */ /* 0x008fea000b83ffff */
.L_x_23:
[----:B------:R-:W-:Y:S01]  /*2670*/  ULEA UR4, UR26, UR25, 0x3 ;  /* 0x000000191a047291 */ /* 0x000fe2000f8e18ff */
[----:B-1----:R-:W-:Y:S01]  /*2680*/  MOV R0, UR23 ;  /* 0x0000001700007c02 */ /* 0x002fe20008000f00 */
[----:B------:R-:W-:Y:S01]  /*2690*/  @!P1 SYNCS.ARRIVE.TRANS64.A1T0 RZ, [UR25+0x498], RZ ;  /* 0x000498ffffff99a7 */ /* 0x000fe20008100019 */
[----:B------:R-:W-:Y:S02]  /*26a0*/  UISETP.GE.AND UP0, UPT, UR46, 0x1, UPT ;  /* 0x000000012e00788c */ /* 0x000fe4000bf06270 */
[----:B------:R-:W-:-:S04]  /*26b0*/  SHF.L.U32 R0, R0, 0x1f, RZ ;  /* 0x0000001f00007819 */ /* 0x000fc800000006ff */
[----:B--2---:R1:W2:Y:S03]  /*26c0*/  SYNCS.PHASECHK.TRANS64.TRYWAIT P0, [UR4+0x240], R0 ;  /* 0x00024000ff0075a7 */ /* 0x0042a60008001104 */
[----:B------:R-:W-:Y:S05]  /*26d0*/  BRA.U !UP0, `(.L_x_30) ;  /* 0x00000005085c7547 */ /* 0x000fea000b800000 */
        /* <DEDUP_REMOVED lines=16> */
[----:B------:R-:W-:-:S03]  /*27e0*/  UMOV UR32, UR46 ;  /* 0x0000002e00207c82 */ /* 0x000fc60008000000 */
        /* <DEDUP_REMOVED lines=9> */
[----:B---3--:R-:W-:-:S11]  /*2880*/  UMOV UR6, UR26 ;  /* 0x0000001a00067c82 */ /* 0x008fd60008000000 */
.L_x_36:
[----:B------:R-:W-:Y:S01]  /*2890*/  @!P3 MOV R3, 0x1800 ;  /* 0x000018000003b802 */ /* 0x000fe20000000f00 */
[----:B------:R-:W-:Y:S01]  /*28a0*/  ULEA UR9, UR6, UR25, 0x3 ;  /* 0x0000001906097291 */ /* 0x000fe2000f8e18ff */
[----:B-12---:R-:W-:Y:S11]  /*28b0*/  @P0 BRA `(.L_x_31) ;  /* 0x0000000000100947 */ /* 0x006ff60003800000 */
[----:B------:R-:W-:Y:S04]  /*28c0*/  MOV R4, UR23 ;  /* 0x0000001700047c02 */ /* 0x000fe80008000f00 */
[----:B------:R-:W-:Y:S04]  /*28d0*/  SHF.L.U32 R4, R4, 0x1f, RZ ;  /* 0x0000001f04047819 */ /* 0x000fe800000006ff */
[----:B------:R-:W1:Y:S02]  /*28e0*/  SYNCS.PHASECHK.TRANS64.TRYWAIT P0, [UR9+0x240], R4 ;  /* 0x00024004ff0075a7 */ /* 0x000e640008001109 */
[----:B-1----:R-:W-:Y:S05]  /*28f0*/  @!P0 BRA `(.L_x_32) ;  /* 0x0000007400e88947 */ /* 0x002fea0003800000 */
.L_x_31:
[----:B------:R2:W-:Y:S01]  /*2900*/  @!P3 SYNCS.ARRIVE.TRANS64 RZ, [UR9], R3 ;  /* 0x00000003ffffb9a7 */ /* 0x0005e20008000009 */
[----:B------:R-:W-:Y:S04]  /*2910*/  ULOP3.LUT UR7, UR33, 0x2, URZ, 0xfc, !UPT ;  /* 0x0000000221077892 */ /* 0x000fe8000f8efcff */
[----:B------:R-:W-:Y:S09]  /*2920*/  UISETP.NE.AND UP0, UPT, UR7, 0x2, UPT ;  /* 0x000000020700788c */ /* 0x000ff2000bf05270 */
[----:B------:R-:W-:Y:S05]  /*2930*/  BRA.U UP0, `(.L_x_33) ;  /* 0x0000000100047547 */ /* 0x000fea000b800000 */
[----:B----4-:R-:W-:Y:S05]  /*2940*/  BPT.TRAP 0x1 ;  /* 0x000000040000795c */ /* 0x010fea0000300000 */
.L_x_33:
[----:B------:R-:W-:Y:S04]  /*2950*/  BSSY.RECONVERGENT B0, `(.L_x_34) ;  /* 0x0000003000007945 */ /* 0x000fe80003800200 */
[----:B------:R-:W-:Y:S05]  /*2960*/  @P2 BRA `(.L_x_35) ;  /* 0x0000000000042947 */ /* 0x000fea0003800000 */
[----:B----4-:R-:W-:Y:S05]  /*2970*/  BPT.TRAP 0x1 ;  /* 0x000000040000795c */ /* 0x010fea0000300000 */
.L_x_35:
[----:B----4-:R-:W-:Y:S05]  /*2980*/  BSYNC.RECONVERGENT B0 ;  /* 0x0000000000007941 */ /* 0x010fea0003800200 */
.L_x_34:
        /* <DEDUP_REMOVED lines=26> */
[----:B------:R-:W-:Y:S01]  /*2b30*/  UIADD3 UR7, UPT, UPT, UR24, 0x1, URZ ;  /* 0x0000000118077890 */ /* 0x000fe2000fffe0ff */
[----:B------:R-:W-:Y:S01]  /*2b40*/  UMOV UR40, 0x0 ;  /* 0x0000000000287882 */ /* 0x000fe20000000000 */
[----:B------:R-:W-:Y:S01]  /*2b50*/  UMOV UR41, 0x10000000 ;  /* 0x1000000000297882 */ /* 0x000fe20000000000 */
[----:B------:R-:W-:Y:S01]  /*2b60*/  UMOV UR17, UR9 ;  /* 0x0000000900117c82 */ /* 0x000fe20008000000 */
[----:B------:R4:W-:Y:S01]  /*2b70*/  UTMALDG.4D.IM2COL.2CTA [UR8], [UR30], UR6, desc[UR40] ;  /* 0x000028081e0073b4 */ /* 0x0009e20008259006 */
[----:B------:R-:W-:Y:S04]  /*2b80*/  UMOV UR18, UR10 ;  /* 0x0000000a00127c82 */ /* 0x000fe80008000000 */
[----:B------:R-:W-:Y:S04]  /*2b90*/  @UP2 UIADD3 UR22, UPT, UPT, UR21, URZ, URZ ;  /* 0x000000ff15162290 */ /* 0x000fe8000fffe0ff */
[----:B------:R-:W-:Y:S01]  /*2ba0*/  UISETP.NE.AND UP0, UPT, UR22, UR43, UPT ;  /* 0x0000002b1600728c */ /* 0x000fe2000bf05270 */
[----:B------:R2:W-:Y:S10]  /*2bb0*/  UTMALDG.4D.2CTA [UR16], [UR28], desc[UR40] ;  /* 0x000028101c0075b4 */ /* 0x0005f40008219000 */
[----:B------:R-:W-:Y:S07]  /*2bc0*/  @UP0 UIADD3 UR7, UPT, UPT, UR24, URZ, URZ ;  /* 0x000000ff18070290 */ /* 0x000fee000fffe0ff */
[----:B------:R-:W-:Y:S01]  /*2bd0*/  UMOV UR24, UR7 ;  /* 0x0000000700187c82 */ /* 0x000fe20008000000 */
[----:B----4-:R-:W-:Y:S02]  /*2be0*/  UIADD3 UR6, UPT, UPT, UR32, -0x1, URZ ;  /* 0xffffffff20067890 */ /* 0x010fe4000fffe0ff */
[----:B--2---:R-:W-:Y:S02]  /*2bf0*/  USEL UR21, UR22, URZ, UP0 ;  /* 0x000000ff16157287 */ /* 0x004fe40008000000 */
[----:B------:R-:W-:Y:S02]  /*2c00*/  UISETP.GT.U32.AND UP0, UPT, UR32, 0x1, UPT ;  /* 0x000000012000788c */ /* 0x000fe4000bf04070 */
[----:B------:R-:W-:Y:S01]  /*2c10*/  USEL UR20, UR27, URZ, UP2 ;  /* 0x000000ff1b147287 */ /* 0x000fe20009000000 */
[----:B------:R-:W-:Y:S01]  /*2c20*/  UMOV UR32, UR6 ;  /* 0x0000000600207c82 */ /* 0x000fe20008000000 */
[----:B------:R-:W-:Y:S05]  /*2c30*/  UMOV UR6, UR26 ;  /* 0x0000001a00067c82 */ /* 0x000fea0008000000 */
[----:B---3--:R-:W-:Y:S05]  /*2c40*/  BRA.U UP0, `(.L_x_36) ;  /* 0xfffffffd00107547 */ /* 0x008fea000b83ffff */
.L_x_30:
[----:B------:R-:W-:Y:S01]  /*2c50*/  SHF.L.U32 R3, R2, 0x1f, RZ ;  /* 0x0000001f02037819 */ /* 0x000fe200000006ff */
[----:B------:R-:W-:-:S03]  /*2c60*/  NOP ;  /* 0x0000000000007918 */ /* 0x000fc60000000000 */
[----:B-12---:R-:W1:Y:S02]  /*2c70*/  SYNCS.PHASECHK.TRANS64.TRYWAIT P0, [UR25+0x4a0], R3 ;  /* 0x0004a003ff0075a7 */ /* 0x006e640008001119 */
[----:B-1----:R-:W-:Y:S05]  /*2c80*/  @!P0 BRA `(.L_x_37) ;  /* 0x00000074001c8947 */ /* 0x002fea0003800000 */
.L_x_178:
[----:B------:R-:W2:Y:S01]  /*2c90*/  LDS.128 R4, [UR25+0x4e0] ;  /* 0x0004e019ff047984 */ /* 0x000ea20008000c00 */
[----:B------:R-:W-:Y:S02]  /*2ca0*/  UIADD3 UR4, UPT, UPT, UR25, 0x4a8, URZ ;  /* 0x000004a819047890 */ /* 0x000fe4000fffe0ff */
[----:B------:R-:W-:Y:S01]  /*2cb0*/  UISETP.GE.AND UP0, UPT, UR39, 0x1, UPT ;  /* 0x000000012700788c */ /* 0x000fe2000bf06270 */
[----:B------:R-:W-:Y:S01]  /*2cc0*/  @!PT LDS RZ, [RZ] ;  /* 0x00000000fffff984 */ /* 0x000fe20000000800 */
[----:B------:R-:W-:Y:S01]  /*2cd0*/  @!PT LDS RZ, [RZ] ;  /* 0x00000000fffff984 */ /* 0x000fe20000000800 */
[----:B------:R-:W-:Y:S01]  /*2ce0*/  @!PT LDS RZ, [RZ] ;  /* 0x00000000fffff984 */ /* 0x000fe20000000800 */
[----:B------:R-:W-:Y:S01]  /*2cf0*/  @!PT LDS RZ, [RZ] ;  /* 0x00000000fffff984 */ /* 0x000fe20000000800 */
[----:B------:R3:W-:Y:S06]  /*2d00*/  MEMBAR.ALL.CTA ;  /* 0x0000000000007992 */ /* 0x0007ec0000008000 */
[----:B---3--:R-:W3:Y:S01]  /*2d10*/  FENCE.VIEW.ASYNC.S ;  /* 0x00000000000073c6 */ /* 0x008ee20000000000 */
[----:B------:R-:W-:-:S09]  /*2d20*/  UPRMT UR4, URZ, 0x654, UR4 ;  /* 0x00000654ff047896 */ /* 0x000fd20008000004 */
[----:B---3--:R-:W-:Y:S01]  /*2d30*/  SYNCS.ARRIVE.TRANS64.RED.A1T0 RZ, [UR4], RZ ;  /* 0x000000ffffff79a7 */ /* 0x008fe20008100404 */
[----:B--2---:R-:W-:-:S13]  /*2d40*/  LOP3.LUT P0, RZ, R6, 0x1, RZ, 0xc0, !PT ;  /* 0x0000000106ff7812 */ /* 0x004fda000780c0ff */
[----:B------:R-:W-:Y:S01]  /*2d50*/  VOTEU.ANY UP1, P0 ;  /* 0x0000000000ff7886 */ /* 0x000fe20000020100 */
[----:B------:R-:W-:-:S13]  /*2d60*/  PLOP3.LUT P0, PT, PT, PT, UP1, 0x80, 0x8 ;  /* 0x000000000008781c */ /* 0x000fda0003f0f018 */
[----:B-1----:R-:W-:Y:S02]  /*2d70*/  @P0 MOV R0, R4 ;  /* 0x0000000400000202 */ /* 0x002fe40000000f00 */
[----:B------:R-:W-:Y:S02]  /*2d80*/  @P0 LOP3.LUT R4, R5, 0xffff, RZ, 0xc0, !PT ;  /* 0x0000ffff05040812 */ /* 0x000fe400078ec0ff */
[----:B------:R-:W-:Y:S02]  /*2d90*/  @P0 R2UR UR6, R0 ;  /* 0x00000000000602ca */ /* 0x000fe400000e0000 */
[----:B------:R-:W-:-:S11]  /*2da0*/  @P0 R2UR UR5, R4 ;  /* 0x00000000040502ca */ /* 0x000fd600000e0000 */
[----:B------:R-:W-:Y:S02]  /*2db0*/  @UP1 UMOV UR42, UR6 ;  /* 0x00000006002a1c82 */ /* 0x000fe40008000000 */
[----:B------:R-:W-:Y:S01]  /*2dc0*/  @UP1 UMOV UR38, UR5 ;  /* 0x0000000500261c82 */ /* 0x000fe20008000000 */
[----:B------:R-:W-:Y:S05]  /*2dd0*/  BRA.U !UP0, `(.L_x_38) ;  /* 0x0000000108d47547 */ /* 0x000fea000b800000 */
[----:B------:R-:W1:Y:S01]  /*2de0*/  LDCU.128 UR16, c[0x0][0xb10] ;  /* 0x00016200ff1077ac */ /* 0x000e620008000c00 */
[----:B------:R-:W2:Y:S01]  /*2df0*/  LDCU UR21, c[0x0][0xb20] ;  /* 0x00016400ff1577ac */ /* 0x000ea20008000800 */
[----:B------:R-:W3:Y:S01]  /*2e00*/  LDCU UR20, c[0x0][0xb0c] ;  /* 0x00016180ff1477ac */ /* 0x000ee20008000800 */
[----:B------:R-:W4:Y:S01]  /*2e10*/  LDCU.64 UR8, c[0x0][0xb28] ;  /* 0x00016500ff0877ac */ /* 0x000f220008000a00 */
[----:B------:R-:W-:Y:S02]  /*2e20*/  UISETP.NE.AND UP3, UPT, UR39, 0x1, UPT ;  /* 0x000000012700788c */ /* 0x000fe4000bf65270 */
[----:B-1----:R-:W-:Y:S02]  /*2e30*/  UIMAD.WIDE.U32 UR4, UR48, UR19, URZ ;  /* 0x00000013300472a5 */ /* 0x002fe4000f8e00ff */
[----:B------:R-:W-:Y:S02]  /*2e40*/  UIMAD.WIDE.U32 UR6, UR49, UR16, URZ ;  /* 0x00000010310672a5 */ /* 0x000fe4000f8e00ff */
[----:B------:R-:W-:-:S02]  /*2e50*/  UISETP.NE.AND UP0, UPT, UR18, 0x1, UPT ;  /* 0x000000011200788c */ /* 0x000fc4000bf05270 */
[----:B------:R-:W-:Y:S01]  /*2e60*/  UIMAD.WIDE.U32 UR14, UR38, UR19, URZ ;  /* 0x00000013260e72a5 */ /* 0x000fe2000f8e00ff */
[----:B------:R-:W-:Y:S01]  /*2e70*/  UMOV UR4, UR5 ;  /* 0x0000000500047c82 */ /* 0x000fe20008000000 */
[----:B---3--:R-:W-:Y:S02]  /*2e80*/  UISETP.NE.AND UP2, UPT, UR20, 0x1, UPT ;  /* 0x000000011400788c */ /* 0x008fe4000bf45270 */
[----:B--2---:R-:W-:Y:S02]  /*2e90*/  USHF.R.U32.HI UR5, URZ, UR21, UR4 ;  /* 0x00000015ff057299 */ /* 0x004fe40008011604 */
[----:B------:R-:W-:Y:S01]  /*2ea0*/  UIMAD.WIDE.U32 UR12, UR42, UR16, URZ ;  /* 0x000000102a0c72a5 */ /* 0x000fe2000f8e00ff */
[----:B------:R-:W-:Y:S01]  /*2eb0*/  UMOV UR4, UR7 ;  /* 0x0000000700047c82 */ /* 0x000fe20008000000 */
[----:B------:R-:W-:Y:S02]  /*2ec0*/  USEL UR5, UR48, UR5, !UP0 ;  /* 0x0000000530057287 */ /* 0x000fe4000c000000 */
[----:B------:R-:W-:-:S02]  /*2ed0*/  USHF.R.U32.HI UR4, URZ, UR17, UR4 ;  /* 0x00000011ff047299 */ /* 0x000fc40008011604 */
[----:B----4-:R-:W-:Y:S02]  /*2ee0*/  UIMAD.WIDE.U32 UR10, UR5, UR8, URZ ;  /* 0x00000008050a72a5 */ /* 0x010fe4000f8e00ff */
[----:B------:R-:W-:Y:S01]  /*2ef0*/  USEL UR6, UR49, UR4, !UP2 ;  /* 0x0000000431067287 */ /* 0x000fe2000d000000 */
[----:B------:R-:W-:Y:S02]  /*2f00*/  UMOV UR12, UR13 ;  /* 0x0000000d000c7c82 */ /* 0x000fe40008000000 */
[----:B------:R-:W-:Y:S01]  /*2f10*/  UMOV UR4, UR15 ;  /* 0x0000000f00047c82 */ /* 0x000fe20008000000 */
[----:B------:R-:W-:Y:S01]  /*2f20*/  UIMAD.WIDE.U32 UR14, UR6, UR8, URZ ;  /* 0x00000008060e72a5 */ /* 0x000fe2000f8e00ff */
[----:B------:R-:W-:Y:S01]  /*2f30*/  UMOV UR10, UR11 ;  /* 0x0000000b000a7c82 */ /* 0x000fe20008000000 */
[----:B------:R-:W-:Y:S02]  /*2f40*/  USHF.R.U32.HI UR4, URZ, UR21, UR4 ;  /* 0x00000015ff047299 */ /* 0x000fe40008011604 */
[----:B------:R-:W-:-:S03]  /*2f50*/  @UP3 USHF.R.U32.HI UR5, URZ, UR9, UR10 ;  /* 0x00000009ff053299 */ /* 0x000fc6000801160a */
[----:B------:R-:W-:Y:S01]  /*2f60*/  UMOV UR14, UR15 ;  /* 0x0000000f000e7c82 */ /* 0x000fe20008000000 */
[----:B------:R-:W-:Y:S02]  /*2f70*/  USHF.R.U32.HI UR17, URZ, UR17, UR12 ;  /* 0x00000011ff117299 */ /* 0x000fe4000801160c */
[----:B------:R-:W-:Y:S02]  /*2f80*/  USEL UR4, UR38, UR4, !UP0 ;  /* 0x0000000426047287 */ /* 0x000fe4000c000000 */
[----:B------:R-:W-:Y:S02]  /*2f90*/  @UP3 USHF.R.U32.HI UR6, URZ, UR9, UR14 ;  /* 0x00000009ff063299 */ /* 0x000fe4000801160e */
[----:B------:R-:W-:Y:S02]  /*2fa0*/  UIMAD UR7, UR39, UR5, URZ ;  /* 0x00000005270772a4 */ /* 0x000fe4000f8e02ff */
[----:B------:R-:W-:Y:S02]  /*2fb0*/  USEL UR5, UR42, UR17, !UP2 ;  /* 0x000000112a057287 */ /* 0x000fe4000d000000 */
[----:B------:R-:W-:-:S02]  /*2fc0*/  UIMAD UR10, UR39, UR6, URZ ;  /* 0x00000006270a72a4 */ /* 0x000fc4000f8e02ff */
[----:B------:R-:W-:Y:S02]  /*2fd0*/  UISETP.GE.AND UP0, UPT, UR4, UR7, UPT ;  /* 0x000000070400728c */ /* 0x000fe4000bf06270 */
[----:B------:R-:W-:Y:S02]  /*2fe0*/  UIMAD.WIDE.U32 UR12, UR4, UR8, URZ ;  /* 0x00000008040c72a5 */ /* 0x000fe4000f8e00ff */
[----:B------:R-:W-:Y:S02]  /*2ff0*/  UISETP.GE.OR UP0, UPT, UR5, UR10, UP0 ;  /* 0x0000000a0500728c */ /* 0x000fe40008706670 */
[----:B------:R-:W-:Y:S02]  /*3000*/  UIMAD.WIDE.U32 UR10, UR5, UR8, URZ ;  /* 0x00000008050a72a5 */ /* 0x000fe4000f8e00ff */
[----:B------:R-:W-:Y:S01]  /*3010*/  UIADD3 UR12, UPT, UPT, -UR4, URZ, URZ ;  /* 0x000000ff040c7290 */ /* 0x000fe2000fffe1ff */
[----:B------:R-:W-:Y:S01]  /*3020*/  UMOV UR8, UR13 ;  /* 0x0000000d00087c82 */ /* 0x000fe20008000000 */
[----:B------:R-:W-:-:S02]  /*3030*/  UIADD3 UR10, UPT, UPT, -UR5, URZ, URZ ;  /* 0x000000ff050a7290 */ /* 0x000fc4000fffe1ff */
[----:B------:R-:W-:-:S03]  /*3040*/  USHF.R.U32.HI UR8, URZ, UR9, UR8 ;  /* 0x00000009ff087299 */ /* 0x000fc60008011608 */
[----:B------:R-:W-:Y:S01]  /*3050*/  @!UP0 UMOV UR7, UR11 ;  /* 0x0000000b00078c82 */ /* 0x000fe20008000000 */
[----:B------:R-:W-:Y:S02]  /*3060*/  UIMAD UR12, UR18, UR12, UR38 ;  /* 0x0000000c120c72a4 */ /* 0x000fe4000f8e0226 */
[----:B------:R-:W-:Y:S02]  /*3070*/  USEL UR8, UR4, UR8, !UP3 ;  /* 0x0000000804087287 */ /* 0x000fe4000d800000 */
[----:B------:R-:W-:Y:S02]  /*3080*/  @!UP0 USHF.R.U32.HI UR7, URZ, UR9, UR7 ;  /* 0x00000009ff078299 */ /* 0x000fe40008011607 */
[----:B------:R-:W-:Y:S02]  /*3090*/  UIADD3 UR9, UPT, UPT, -UR8, URZ, URZ ;  /* 0x000000ff08097290 */ /* 0x000fe4000fffe1ff */
[----:B------:R-:W-:Y:S02]  /*30a0*/  @!UP0 USEL UR7, UR5, UR7, !UP3 ;  /* 0x0000000705078287 */ /* 0x000fe4000d800000 */
[----:B------:R-:W-:-:S02]  /*30b0*/  UIMAD UR9, UR39, UR9, UR4 ;  /* 0x00000009270972a4 */ /* 0x000fc4000f8e0204 */
[----:B------:R-:W-:Y:S02]  /*30c0*/  @!UP0 UIADD3 UR8, UPT, UPT, UR8, -UR7, URZ ;  /* 0x8000000708088290 */ /* 0x000fe4000fffe0ff */
[----:B------:R-:W-:Y:S02]  /*30d0*/  @!UP0 UIMAD UR7, UR9, UR6, UR7 ;  /* 0x00000006090782a4 */ /* 0x000fe4000f8e0207 */
[----:B------:R-:W-:Y:S02]  /*30e0*/  @!UP0 UIMAD UR4, UR39, UR8, UR5 ;  /* 0x00000008270482a4 */ /* 0x000fe4000f8e0205 */
[----:B------:R-:W-:Y:S02]  /*30f0*/  UIMAD UR6, UR20, UR10, UR42 ;  /* 0x0000000a140672a4 */ /* 0x000fe4000f8e022a */
[----:B------:R-:W-:Y:S01]  /*3100*/  UIMAD UR38, UR4, UR18, UR12 ;  /* 0x00000012042672a4 */ /* 0x000fe2000f8e020c */
[----:B------:R-:W-:Y:S02]  /*3110*/  @!UP0 UMOV UR5, UR7 ;  /* 0x0000000700058c82 */ /* 0x000fe40008000000 */
[----:B------:R-:W-:-:S12]  /*3120*/  UIMAD UR42, UR5, UR20, UR6 ;  /* 0x00000014052a72a4 */ /* 0x000fd8000f8e0206 */
.L_x_38:
[----:B------:R-:W1:Y:S02]  /*3130*/  LDCU UR4, c[0x0][0xb30] ;  /* 0x00016600ff0477ac */ /* 0x000e640008000800 */
[----:B-1----:R-:W-:-:S09]  /*3140*/  UISETP.NE.AND UP0, UPT, UR4, 0x1, UPT ;  /* 0x000000010400788c */ /* 0x002fd2000bf05270 */
[----:B------:R-:W-:Y:S05]  /*3150*/  BRA.U UP0, `(.L_x_39) ;  /* 0x0000000100447547 */ /* 0x000fea000b800000 */
[----:B------:R-:W1:Y:S01]  /*3160*/  LDCU.128 UR8, c[0x0][0xb10] ;  /* 0x00016200ff0877ac */ /* 0x000e620008000c00 */
[----:B------:R-:W2:Y:S01]  /*3170*/  LDCU UR12, c[0x0][0xb0c] ;  /* 0x00016180ff0c77ac */ /* 0x000ea20008000800 */
[----:B------:R-:W3:Y:S01]  /*3180*/  LDCU UR13, c[0x0][0xb20] ;  /* 0x00016400ff0d77ac */ /* 0x000ee20008000800 */
[----:B-1----:R-:W-:Y:S02]  /*3190*/  UIMAD.WIDE.U32 UR6, UR42, UR8, URZ ;  /* 0x000000082a0672a5 */ /* 0x002fe4000f8e00ff */
[----:B------:R-:W-:Y:S02]  /*31a0*/  UIMAD.WIDE.U32 UR4, UR38, UR11, URZ ;  /* 0x0000000b260472a5 */ /* 0x000fe4000f8e00ff */
[----:B--2---:R-:W-:Y:S02]  /*31b0*/  UISETP.NE.AND UP2, UPT, UR12, 0x1, UPT ;  /* 0x000000010c00788c */ /* 0x004fe4000bf45270 */
[----:B------:R-:W-:Y:S01]  /*31c0*/  UISETP.NE.AND UP0, UPT, UR10, 0x1, UPT ;  /* 0x000000010a00788c */ /* 0x000fe2000bf05270 */
[----:B------:R-:W-:-:S02]  /*31d0*/  UMOV UR6, UR7 ;  /* 0x0000000700067c82 */ /* 0x000fc40008000000 */
[----:B------:R-:W-:Y:S01]  /*31e0*/  UMOV UR4, UR5 ;  /* 0x0000000500047c82 */ /* 0x000fe20008000000 */
[----:B------:R-:W-:Y:S02]  /*31f0*/  USHF.R.U32.HI UR6, URZ, UR9, UR6 ;  /* 0x00000009ff067299 */ /* 0x000fe40008011606 */
[----:B---3--:R-:W-:Y:S02]  /*3200*/  USHF.R.U32.HI UR4, URZ, UR13, UR4 ;  /* 0x0000000dff047299 */ /* 0x008fe40008011604 */
[----:B------:R-:W-:Y:S02]  /*3210*/  USEL UR5, UR42, UR6, !UP2 ;  /* 0x000000062a057287 */ /* 0x000fe4000d000000 */
[----:B------:R-:W-:-:S04]  /*3220*/  USEL UR4, UR38, UR4, !UP0 ;  /* 0x0000000426047287 */ /* 0x000fc8000c000000 */
[----:B------:R-:W-:Y:S02]  /*3230*/  UIADD3 UR6, UPT, UPT, UR5, -UR4, URZ ;  /* 0x8000000405067290 */ /* 0x000fe4000fffe0ff */
[----:B------:R-:W-:Y:S02]  /*3240*/  UIADD3 UR4, UPT, UPT, -UR5, UR4, URZ ;  /* 0x0000000405047290 */ /* 0x000fe4000fffe1ff */
[----:B------:R-:W-:Y:S02]  /*3250*/  UIMAD UR38, UR6, UR10, UR38 ;  /* 0x0000000a062672a4 */ /* 0x000fe4000f8e0226 */
[----:B------:R-:W-:-:S12]  /*3260*/  UIMAD UR42, UR4, UR12, UR42 ;  /* 0x0000000c042a72a4 */ /* 0x000fd8000f8e022a */
.L_x_39:
[----:B------:R-:W-:Y:S01]  /*3270*/  R2UR UR4, R83 ;  /* 0x00000000530472ca */ /* 0x000fe200000e0000 */
[----:B------:R-:W-:Y:S01]  /*3280*/  UIADD3 UR45, UPT, UPT, UR42, UR63, URZ ;  /* 0x0000003f2a2d7290 */ /* 0x000fe2000fffe0ff */
[----:B------:R-:W-:Y:S01]  /*3290*/  PLOP3.LUT P1, PT, PT, PT, PT, 0x80, 0x8 ;  /* 0x000000000008781c */ /* 0x000fe20003f2f070 */
[----:B------:R-:W-:Y:S01]  /*32a0*/  UMOV UR27, UR34 ;  /* 0x00000022001b7c82 */ /* 0x000fe20008000000 */
[----:B------:R-:W-:-:S09]  /*32b0*/  LOP3.LUT R2, R2, 0x1, RZ, 0x3c, !PT ;  /* 0x0000000102027812 */ /* 0x000fd200078e3cff */
[----:B------:R-:W-:Y:S01]  /*32c0*/  UIADD3 UR47, UPT, UPT, UR38, UR4, URZ ;  /* 0x00000004262f7290 */ /* 0x000fe2000fffe0ff */
[----:B------:R-:W-:Y:S11]  /*32d0*/  BRA.U UP1, `(.L_x_40) ;  /* 0xffffffed01407547 */ /* 0x000ff6000b83ffff */
[----:B------:R-:W-:Y:S01]  /*32e0*/  UIADD3 UR25, UPT, UPT, UR25, 0x240, URZ ;  /* 0x0000024019197890 */ /* 0x000fe2000fffe0ff */
[----:B------:R-:W-:-:S03]  /*32f0*/  MOV R2, UR23 ;  /* 0x0000001700027c02 */ /* 0x000fc60008000f00 */
[----:B------:R-:W-:Y:S01]  /*3300*/  ULEA UR4, UR26, UR25, 0x3 ;  /* 0x000000191a047291 */ /* 0x000fe2000f8e18ff */
[----:B------:R-:W-:-:S08]  /*3310*/  SHF.L.U32 R2, R2, 0x1f, RZ ;  /* 0x0000001f02027819 */ /* 0x000fd000000006ff */
[----:B------:R-:W1:Y:S02]  /*3320*/  SYNCS.PHASECHK.TRANS64.TRYWAIT P0, [UR4], R2 ;  /* 0x00000002ff0075a7 */ /* 0x000e640008001104 */
[----:B-1----:R-:W-:Y:S05]  /*3330*/  @!P0 BRA `(.L_x_41) ;  /* 0x0000006c00888947 */ /* 0x002fea0003800000 */
.L_x_180:
[----:B------:R-:W-:-:S04]  /*3340*/  UIADD3 UR4, UPT, UPT, UR26, 0x1, URZ ;  /* 0x000000011a047890 */ /* 0x000fc8000fffe0ff */
[----:B------:R-:W-:-:S04]  /*3350*/  UISETP.NE.AND UP0, UPT, UR4, 0x48, UPT ;  /* 0x000000480400788c */ /* 0x000fc8000bf05270 */
[----:B------:R-:W-:Y:S02]  /*3360*/  USEL UR5, URZ, 0x1, UP0 ;  /* 0x00000001ff057887 */ /* 0x000fe40008000000 */
[----:B------:R-:W-:Y:S02]  /*3370*/  USEL UR4, UR4, URZ, UP0 ;  /* 0x000000ff04047287 */ /* 0x000fe40008000000 */
[----:B------:R-:W-:Y:S02]  /*3380*/  ULOP3.LUT UR6, UR23, UR5, URZ, 0x3c, !UPT ;  /* 0x0000000517067292 */ /* 0x000fe4000f8e3cff */
[----:B------:R-:W-:-:S04]  /*3390*/  ULEA UR5, UR4, UR25, 0x3 ;  /* 0x0000001904057291 */ /* 0x000fc8000f8e18ff */
[----:B-1----:R-:W-:-:S04]  /*33a0*/  MOV R2, UR6 ;  /* 0x0000000600027c02 */ /* 0x002fc80008000f00 */
[----:B------:R-:W-:-:S04]  /*33b0*/  SHF.L.U32 R2, R2, 0x1f, RZ ;  /* 0x0000001f02027819 */ /* 0x000fc800000006ff */
[----:B------:R-:W1:Y:S02]  /*33c0*/  SYNCS.PHASECHK.TRANS64.TRYWAIT P0, [UR5], R2 ;  /* 0x00000002ff0075a7 */ /* 0x000e640008001105 */
[----:B-1----:R-:W-:Y:S05]  /*33d0*/  @!P0 BRA `(.L_x_42) ;  /* 0x0000006c00788947 */ /* 0x002fea0003800000 */
.L_x_182:
        /* <DEDUP_REMOVED lines=10> */
.L_x_184:
        /* <DEDUP_REMOVED lines=10> */
.L_x_186:
        /* <DEDUP_REMOVED lines=10> */
.L_x_188:
        /* <DEDUP_REMOVED lines=10> */
.L_x_190:
        /* <DEDUP_REMOVED lines=10> */
.L_x_192:
        /* <DEDUP_REMOVED lines=10> */
.L_x_194:
        /* <DEDUP_REMOVED lines=10> */
.L_x_196:
        /* <DEDUP_REMOVED lines=10> */
.L_x_198:
        /* <DEDUP_REMOVED lines=10> */
.L_x_200:
        /* <DEDUP_REMOVED lines=10> */
.L_x_202:
        /* <DEDUP_REMOVED lines=10> */
.L_x_204:
        /* <DEDUP_REMOVED lines=10> */
.L_x_206:
        /* <DEDUP_REMOVED lines=10> */
.L_x_208:
        /* <DEDUP_REMOVED lines=10> */
.L_x_210:
        /* <DEDUP_REMOVED lines=10> */
.L_x_212:
        /* <DEDUP_REMOVED lines=10> */
.L_x_214:
        /* <DEDUP_REMOVED lines=10> */
.L_x_216:
        /* <DEDUP_REMOVED lines=10> */
.L_x_218:
        /* <DEDUP_REMOVED lines=10> */
.L_x_220:
        /* <DEDUP_REMOVED lines=10> */
.L_x_222:
        /* <DEDUP_REMOVED lines=10> */
.L_x_224:
        /* <DEDUP_REMOVED lines=10> */
.L_x_226:
        /* <DEDUP_REMOVED lines=10> */
.L_x_228:
        /* <DEDUP_REMOVED lines=10> */
.L_x_230:
        /* <DEDUP_REMOVED lines=10> */
.L_x_232:
        /* <DEDUP_REMOVED lines=10> */
.L_x_234:
        /* <DEDUP_REMOVED lines=10> */
.L_x_236:
        /* <DEDUP_REMOVED lines=10> */
.L_x_238:
        /* <DEDUP_REMOVED lines=10> */
.L_x_240:
        /* <DEDUP_REMOVED lines=10> */
.L_x_242:
        /* <DEDUP_REMOVED lines=10> */
.L_x_244:
        /* <DEDUP_REMOVED lines=10> */
.L_x_246:
        /* <DEDUP_REMOVED lines=10> */
.L_x_248:
        /* <DEDUP_REMOVED lines=10> */
.L_x_250:
        /* <DEDUP_REMOVED lines=10> */
.L_x_252:
        /* <DEDUP_REMOVED lines=10> */
.L_x_254:
        /* <DEDUP_REMOVED lines=10> */
.L_x_256:
        /* <DEDUP_REMOVED lines=10> */
.L_x_258:
        /* <DEDUP_REMOVED lines=10> */
.L_x_260:
        /* <DEDUP_REMOVED lines=10> */
.L_x_262:
        /* <DEDUP_REMOVED lines=10> */
.L_x_264:
        /* <DEDUP_REMOVED lines=10> */
.L_x_266:
        /* <DEDUP_REMOVED lines=10> */
.L_x_268:
        /* <DEDUP_REMOVED lines=10> */
.L_x_270:
        /* <DEDUP_REMOVED lines=10> */
.L_x_272:
        /* <DEDUP_REMOVED lines=10> */
.L_x_274:
        /* <DEDUP_REMOVED lines=10> */
.L_x_276:
        /* <DEDUP_REMOVED lines=10> */
.L_x_278:
        /* <DEDUP_REMOVED lines=10> */
.L_x_280:
        /* <DEDUP_REMOVED lines=10> */
.L_x_282:
        /* <DEDUP_REMOVED lines=10> */
.L_x_284:
        /* <DEDUP_REMOVED lines=10> */
.L_x_286:
        /* <DEDUP_REMOVED lines=10> */
.L_x_288:
        /* <DEDUP_REMOVED lines=10> */
.L_x_290:
        /* <DEDUP_REMOVED lines=10> */
.L_x_292:
        /* <DEDUP_REMOVED lines=10> */
.L_x_294:
        /* <DEDUP_REMOVED lines=10> */
.L_x_296:
        /* <DEDUP_REMOVED lines=10> */
.L_x_298:
        /* <DEDUP_REMOVED lines=10> */
.L_x_300:
        /* <DEDUP_REMOVED lines=10> */
.L_x_302:
        /* <DEDUP_REMOVED lines=10> */
.L_x_304:
        /* <DEDUP_REMOVED lines=10> */
.L_x_306:
        /* <DEDUP_REMOVED lines=10> */
.L_x_308:
        /* <DEDUP_REMOVED lines=10> */
.L_x_310:
        /* <DEDUP_REMOVED lines=10> */
.L_x_312:
        /* <DEDUP_REMOVED lines=10> */
.L_x_314:
        /* <DEDUP_REMOVED lines=10> */
.L_x_316:
        /* <DEDUP_REMOVED lines=10> */
.L_x_318:
        /* <DEDUP_REMOVED lines=10> */
.L_x_320:
[----:B------:R-:W-:-:S04]  /*5f00*/  UIADD3 UR4, UPT, UPT, UR4, 0x1, URZ ;  /* 0x0000000104047890 */ /* 0x000fc8000fffe0ff */
[----:B------:R-:W-:-:S04]  /*5f10*/  UISETP.NE.AND UP0, UPT, UR4, 0x48, UPT ;  /* 0x000000480400788c */ /* 0x000fc8000bf05270 */
[----:B------:R-:W-:Y:S02]  /*5f20*/  USEL UR5, URZ, 0x1, UP0 ;  /* 0x00000001ff057887 */ /* 0x000fe40008000000 */
[----:B------:R-:W-:Y:S02]  /*5f30*/  USEL UR4, UR4, URZ, UP0 ;  /* 0x000000ff04047287 */ /* 0x000fe40008000000 */
[----:B------:R-:W-:Y:S02]  /*5f40*/  ULOP3.LUT UR5, UR6, UR5, URZ, 0x3c, !UPT ;  /* 0x0000000506057292 */ /* 0x000fe4000f8e3cff */
[----:B------:R-:W-:-:S04]  /*5f50*/  ULEA UR4, UR4, UR25, 0x3 ;  /* 0x0000001904047291 */ /* 0x000fc8000f8e18ff */
[----:B-1----:R-:W-:Y:S02]  /*5f60*/  IMAD.U32 R2, RZ, RZ, UR5 ;  /* 0x00000005ff027e24 */ /* 0x002fe4000f8e00ff */
[----:B------:R-:W-:-:S03]  /*5f70*/  MOV R0, UR4 ;  /* 0x0000000400007c02 */ /* 0x000fc60008000f00 */
[----:B------:R-:W-:-:S07]  /*5f80*/  SHF.L.U32 R2, R2, 0x1f, RZ ;  /* 0x0000001f02027819 */ /* 0x000fce00000006ff */
.L_x_112:
[----:B-1----:R1:W2:Y:S02]  /*5f90*/  SYNCS.PHASECHK.TRANS64.TRYWAIT P0, [R0+URZ], R2 ;  /* 0x00000002000075a7 */ /* 0x0022a400080011ff */
[----:B--2---:R-:W-:Y:S05]  /*5fa0*/  @!P0 NANOSLEEP.SYNCS 0x989680 ;  /* 0x009896800000895d */ /* 0x004fea0003900000 */
[----:B------:R-:W2:Y:S02]  /*5fb0*/  @!P0 SYNCS.PHASECHK.TRANS64 P0, [R0+URZ], R2 ;  /* 0x00000002000085a7 */ /* 0x000ea400080010ff */
[----:B--2---:R-:W-:Y:S05]  /*5fc0*/  @P0 EXIT ;  /* 0x000000000000094d */ /* 0x004fea0003800000 */
[----:B------:R-:W-:Y:S05]  /*5fd0*/  BRA `(.L_x_112) ;  /* 0xfffffffc00ec7947 */ /* 0x000fea000383ffff */
.L_x_22:
[----:B------:R-:W2:Y:S02]  /*5fe0*/  S2UR UR4, SR_CgaCtaId ;  /* 0x00000000000479c3 */ /* 0x000ea40000008800 */
[----:B--2---:R-:W-:-:S04]  /*5ff0*/  UISETP.NE.AND UP0, UPT, UR4, URZ, UPT ;  /* 0x000000ff0400728c */ /* 0x004fc8000bf05270 */
[----:B------:R-:W-:-:S09]  /*6000*/  UISETP.NE.OR UP0, UPT, UR18, 0x1, UP0 ;  /* 0x000000011200788c */ /* 0x000fd20008705670 */
[----:B------:R-:W-:Y:S05]  /*6010*/  BRA.U UP0, `(.L_x_113) ;  /* 0x0000000100b47547 */ /* 0x000fea000b800000 */
[----:B------:R-:W2:Y:S01]  /*6020*/  S2UR UR5, SR_CgaCtaId ;  /* 0x00000000000579c3 */ /* 0x000ea20000008800 */
[----:B------:R-:W-:Y:S01]  /*6030*/  UMOV UR4, 0x400 ;  /* 0x0000040000047882 */ /* 0x000fe20000000000 */
[----:B------:R-:W-:Y:S01]  /*6040*/  HFMA2 R2, -RZ, RZ, 0, 5.9604644775390625e-08 ;  /* 0x00000001ff027431 */ /* 0x000fe200000001ff */
[----:B------:R-:W-:Y:S01]  /*6050*/  ISETP.GE.U32.AND P0, PT, R3, 0x2, PT ;  /* 0x000000020300780c */ /* 0x000fe20003f06070 */
[----:B------:R-:W-:Y:S01]  /*6060*/  IMAD.MOV.U32 R8, RZ, RZ, RZ ;  /* 0x000000ffff087224 */ /* 0x000fe200078e00ff */
[----:B--2---:R-:W-:-:S04]  /*6070*/  ULEA UR4, UR5, UR4, 0x18 ;  /* 0x0000000405047291 */ /* 0x004fc8000f8ec0ff */
[----:B------:R-:W-:Y:S02]  /*6080*/  UIADD3 UR5, UPT, UPT, UR4, 0x4a8, URZ ;  /* 0x000004a804057890 */ /* 0x000fe4000fffe0ff */
[----:B------:R-:W-:Y:S02]  /*6090*/  UIADD3 UR8, UPT, UPT, UR4, 0x4a0, URZ ;  /* 0x000004a004087890 */ /* 0x000fe4000fffe0ff */
[----:B------:R-:W-:-:S12]  /*60a0*/  UPRMT UR5, URZ, 0x654, UR5 ;  /* 0x00000654ff057896 */ /* 0x000fd80008000005 */
.L_x_116:
[----:B------:R-:W-:Y:S01]  /*60b0*/  SHF.L.U32 R6, R2, 0x1f, RZ ;  /* 0x0000001f02067819 */ /* 0x000fe200000006ff */
[----:B------:R-:W-:Y:S02]  /*60c0*/  IMAD.U32 R4, RZ, RZ, UR8 ;  /* 0x00000008ff047e24 */ /* 0x000fe4000f8e00ff */
[----:B------:R-:W-:Y:S01]  /*60d0*/  @!P0 IMAD.MOV.U32 R5, RZ, RZ, 0x10 ;  /* 0x00000010ff058424 */ /* 0x000fe200078e00ff */
[----:B------:R-:W2:Y:S02]  /*60e0*/  SYNCS.PHASECHK.TRANS64.TRYWAIT P1, [UR4+0x4a8], R6 ;  /* 0x0004a806ff0075a7 */ /* 0x000ea40008021104 */
[----:B------:R-:W-:-:S04]  /*60f0*/  PRMT R4, R3, 0x654, R4 ;  /* 0x0000065403047816 */ /* 0x000fc80000000004 */
[----:B------:R-:W-:Y:S01]  /*6100*/  SEL R0, R4, R0, !P0 ;  /* 0x0000000004007207 */ /* 0x000fe20004000000 */
[----:B--2---:R-:W-:Y:S06]  /*6110*/  @!P1 BRA `(.L_x_114) ;  /* 0x0000005800b89947 */ /* 0x004fec0003800000 */
.L_x_322:
[----:B------:R-:W-:Y:S01]  /*6120*/  UIADD3 UR6, UPT, UPT, UR4, 0x4e0, URZ ;  /* 0x000004e004067890 */ /* 0x000fe2000fffe0ff */
[----:B------:R3:W-:Y:S01]  /*6130*/  @!P0 SYNCS.ARRIVE.TRANS64.RED RZ, [R0+URZ], R5 ;  /* 0x0000000500ff89a7 */ /* 0x0007e200080004ff */
[----:B------:R-:W-:Y:S01]  /*6140*/  UIADD3 UR7, UPT, UPT, UR4, 0x4a0, URZ ;  /* 0x000004a004077890 */ /* 0x000fe2000fffe0ff */
[----:B------:R-:W-:-:S08]  /*6150*/  LOP3.LUT R2, R2, 0x1, RZ, 0x3c, !PT ;  /* 0x0000000102027812 */ /* 0x000fd000078e3cff */
[----:B------:R-:W-:Y:S06]  /*6160*/  UGETNEXTWORKID.BROADCAST [UR6], [UR7] ;  /* 0x00000000060073ca */ /* 0x000fec0008000100 */
[----:B---3--:R-:W-:-:S04]  /*6170*/  SHF.L.U32 R5, R8, 0x1f, RZ ;  /* 0x0000001f08057819 */ /* 0x008fc800000006ff */
[----:B------:R-:W3:Y:S02]  /*6180*/  SYNCS.PHASECHK.TRANS64.TRYWAIT P1, [UR4+0x4a0], R5 ;  /* 0x0004a005ff0075a7 */ /* 0x000ee40008021104 */
[----:B---3--:R-:W-:Y:S05]  /*6190*/  @!P1 BRA `(.L_x_115) ;  /* 0x0000005800b09947 */ /* 0x008fea0003800000 */
.L_x_324:
[----:B--2---:R-:W2:Y:S01]  /*61a0*/  LDS.128 R4, [UR4+0x4e0] ;  /* 0x0004e004ff047984 */ /* 0x004ea20008000c00 */
[----:B------:R-:W-:Y:S01]  /*61b0*/  LOP3.LUT R8, R8, 0x1, RZ, 0x3c, !PT ;  /* 0x0000000108087812 */ /* 0x000fe200078e3cff */
[----:B------:R-:W-:Y:S01]  /*61c0*/  @!PT LDS RZ, [RZ] ;  /* 0x00000000fffff984 */ /* 0x000fe20000000800 */
[----:B------:R-:W-:Y:S01]  /*61d0*/  @!PT LDS RZ, [RZ] ;  /* 0x00000000fffff984 */ /* 0x000fe20000000800 */
[----:B------:R-:W-:Y:S01]  /*61e0*/  @!PT LDS RZ, [RZ] ;  /* 0x00000000fffff984 */ /* 0x000fe20000000800 */
[----:B------:R-:W-:Y:S01]  /*61f0*/  @!PT LDS RZ, [RZ] ;  /* 0x00000000fffff984 */ /* 0x000fe20000000800 */
[----:B------:R3:W-:Y:S06]  /*6200*/  MEMBAR.ALL.CTA ;  /* 0x0000000000007992 */ /* 0x0007ec0000008000 */
[----:B---3--:R-:W3:Y:S02]  /*6210*/  FENCE.VIEW.ASYNC.S ;  /* 0x00000000000073c6 */ /* 0x008ee40000000000 */
[----:B---3--:R-:W-:Y:S01]  /*6220*/  SYNCS.ARRIVE.TRANS64.RED.A1T0 RZ, [UR5], RZ ;  /* 0x000000ffffff79a7 */ /* 0x008fe20008100405 */
[----:B--2---:R-:W-:-:S13]  /*6230*/  LOP3.LUT P1, RZ, R6, 0x1, RZ, 0xc0, !PT ;  /* 0x0000000106ff7812 */ /* 0x004fda000782c0ff */
[----:B------:R-:W-:Y:S05]  /*6240*/  @P1 BRA `(.L_x_116) ;  /* 0xfffffffc00981947 */ /* 0x000fea000383ffff */
[----:B------:R-:W-:-:S04]  /*6250*/  SHF.L.U32 R0, R2, 0x1f, RZ ;  /* 0x0000001f02007819 */ /* 0x000fc800000006ff */
[----:B------:R-:W2:Y:S02]  /*6260*/  SYNCS.PHASECHK.TRANS64 P0, [UR4+0x4a8], R0 ;  /* 0x0004a800ff0075a7 */ /* 0x000ea40008001004 */
[----:B-12---:R-:W-:Y:S05]  /*6270*/  @P0 EXIT ;  /* 0x000000000000094d */ /* 0x006fea0003800000 */
[----:B------:R-:W-:-:S07]  /*6280*/  MOV R0, UR4 ;  /* 0x0000000400007c02 */ /* 0x000fce0008000f00 */
.L_x_117:
[----:B-1----:R-:W-:-:S04]  /*6290*/  SHF.L.U32 R3, R2, 0x1f, RZ ;  /* 0x0000001f02037819 */ /* 0x002fc800000006ff */
[----:B------:R1:W2:Y:S03]  /*62a0*/  SYNCS.PHASECHK.TRANS64.TRYWAIT P0, [R0+URZ+0x4a8], R3 ;  /* 0x0004a803000075a7 */ /* 0x0002a600080011ff */
[----:B--2---:R-:W-:Y:S05]  /*62b0*/  @!P0 NANOSLEEP.SYNCS 0x989680 ;  /* 0x009896800000895d */ /* 0x004fea0003900000 */
[----:B------:R-:W2:Y:S02]  /*62c0*/  @!P0 SYNCS.PHASECHK.TRANS64 P0, [R0+URZ+0x4a8], R3 ;  /* 0x0004a803000085a7 */ /* 0x000ea400080010ff */
[----:B--2---:R-:W-:Y:S05]  /*62d0*/  @P0 EXIT ;  /* 0x000000000000094d */ /* 0x004fea0003800000 */
[----:B------:R-:W-:Y:S05]  /*62e0*/  BRA `(.L_x_117) ;  /* 0xfffffffc00e87947 */ /* 0x000fea000383ffff */
.L_x_113:
[----:B------:R-:W-:Y:S05]  /*62f0*/  BRA.U UP4, `(.L_x_118) ;  /* 0x0000001104387547 */ /* 0x000fea000b800000 */
[----:B------:R-:W2:Y:S01]  /*6300*/  S2UR UR4, SR_CgaCtaId ;  /* 0x00000000000479c3 */ /* 0x000ea20000008800 */
[----:B------:R-:W-:Y:S01]  /*6310*/  UMOV UR5, 0x40 ;  /* 0x0000004000057882 */ /* 0x000fe20000000000 */
[----:B------:R-:W-:Y:S01]  /*6320*/  NOP ;  /* 0x0000000000007918 */ /* 0x000fe20000000000 */
[----:B------:R-:W-:Y:S01]  /*6330*/  UMOV UR6, 0x400 ;  /* 0x0000040000067882 */ /* 0x000fe20000000000 */
[----:B--2---:R-:W-:Y:S02]  /*6340*/  ULEA UR5, UR4, UR5, 0x18 ;  /* 0x0000000504057291 */ /* 0x004fe4000f8ec0ff */
[----:B------:R-:W-:-:S07]  /*6350*/  ULEA UR6, UR4, UR6, 0x18 ;  /* 0x0000000604067291 */ /* 0x000fce000f8ec0ff */
[----:B------:R-:W2:Y:S02]  /*6360*/  LDS.U8 R3, [UR5+0x1c] ;  /* 0x00001c05ff037984 */ /* 0x000ea40008000000 */
[----:B--2---:R-:W-:-:S13]  /*6370*/  ISETP.NE.AND P0, PT, R3, RZ, PT ;  /* 0x000000ff0300720c */ /* 0x004fda0003f05270 */
[----:B------:R-:W-:Y:S05]  /*6380*/  @P0 BRA `(.L_x_119) ;  /* 0x0000000400080947 */ /* 0x000fea0003800000 */
[----:B------:R-:W-:Y:S02]  /*6390*/  UISETP.NE.U32.AND UP1, UPT, UR26, 0x1, UPT ;  /* 0x000000011a00788c */ /* 0x000fe4000bf25070 */
[----:B------:R-:W-:-:S07]  /*63a0*/  UIADD3 UR7, UPT, UPT, UR5, 0x8, URZ ;  /* 0x0000000805077890 */ /* 0x000fce000fffe0ff */
[----:B------:R-:W-:Y:S05]  /*63b0*/  BRA.U !UP1, `(.L_x_120) ;  /* 0x00000001099c7547 */ /* 0x000fea000b800000 */
[----:B------:R-:W-:Y:S01]  /*63c0*/  ELECT P0, URZ, PT ;  /* 0x0000000000ff782f */ /* 0x000fe20003800000 */
[----:B------:R-:W-:-:S12]  /*63d0*/  BSSY B0, `(.L_x_120) ;  /* 0x0000025000007945 */ /* 0x000fd80003800000 */
[----:B------:R-:W-:Y:S05]  /*63e0*/  @!P0 BRA `(.L_x_121) ;  /* 0x00000000008c8947 */ /* 0x000fea0003800000 */
[----:B------:R-:W-:-:S05]  /*63f0*/  UMOV UR4, 0x10 ;  /* 0x0000001000047882 */ /* 0x000fca0000000000 */
[----:B------:R-:W-:Y:S04]  /*6400*/  DEPBAR.LE SB2, 0x36 ;  /* 0x0000ad800000791a */ /* 0x000fe80000000000 */
[----:B------:R-:W2:Y:S02]  /*6410*/  UTCATOMSWS.2CTA.FIND_AND_SET.ALIGN UP0, UR4, UR4 ;  /* 0x00000004000475e3 */ /* 0x000ea40008200800 */
[----:B--2---:R-:W-:Y:S01]  /*6420*/  MOV R10, UR4 ;  /* 0x00000004000a7c02 */ /* 0x004fe20008000f00 */
[----:B------:R-:W-:Y:S06]  /*6430*/  BRA.U UP0, `(.L_x_122) ;  /* 0x0000000100187547 */ /* 0x000fec000b800000 */
.L_x_123:
[----:B------:R-:W-:Y:S05]  /*6440*/  NANOSLEEP 0x64 ;  /* 0x000000640000795d */ /* 0x000fea0003800000 */
[----:B------:R-:W-:-:S05]  /*6450*/  UMOV UR4, 0x10 ;  /* 0x0000001000047882 */ /* 0x000fca0000000000 */
[----:B------:R-:W-:Y:S04]  /*6460*/  DEPBAR.LE SB2, 0x36 ;  /* 0x0000ad800000791a */ /* 0x000fe80000000000 */
[----:B------:R-:W2:Y:S02]  /*6470*/  UTCATOMSWS.2CTA.FIND_AND_SET.ALIGN UP0, UR4, UR4 ;  /* 0x00000004000475e3 */ /* 0x000ea40008200800 */
[----:B--2---:R-:W-:Y:S01]  /*6480*/  MOV R10, UR4 ;  /* 0x00000004000a7c02 */ /* 0x004fe20008000f00 */
[----:B------:R-:W-:Y:S05]  /*6490*/  BRA.U !UP0, `(.L_x_123) ;  /* 0xfffffffd08e87547 */ /* 0x000fea000b83ffff */
.L_x_122:
[----:B------:R-:W2:Y:S01]  /*64a0*/  LDS R6, [UR5+0x10] ;  /* 0x00001005ff067984 */ /* 0x000ea20008000800 */
[----:B------:R-:W-:Y:S01]  /*64b0*/  IMAD.U32 R3, RZ, RZ, UR6 ;  /* 0x00000006ff037e24 */ /* 0x000fe2000f8e00ff */
[----:B------:R-:W-:-:S03]  /*64c0*/  MOV R4, UR25 ;  /* 0x0000001900047c02 */ /* 0x000fc60008000f00 */
[----:B------:R-:W-:Y:S01]  /*64d0*/  VIADD R3, R3, 0x4f0 ;  /* 0x000004f003037836 */ /* 0x000fe20000000000 */
[----:B--2---:R-:W-:-:S04]  /*64e0*/  SHF.L.U32 R6, R6, 0x1f, RZ ;  /* 0x0000001f06067819 */ /* 0x004fc800000006ff */
[----:B------:R-:W2:Y:S02]  /*64f0*/  SYNCS.PHASECHK.TRANS64.TRYWAIT P0, [UR5+0x8], R6 ;  /* 0x00000806ff0075a7 */ /* 0x000ea40008001105 */
[----:B--2---:R-:W-:Y:S05]  /*6500*/  @P0 BRA `(.L_x_124) ;  /* 0x0000000000080947 */ /* 0x004fea0003800000 */
[----:B------:R-:W2:Y:S02]  /*6510*/  SYNCS.PHASECHK.TRANS64.TRYWAIT P0, [UR5+0x8], R6 ;  /* 0x00000806ff0075a7 */ /* 0x000ea40008001105 */
[----:B--2---:R-:W-:Y:S05]  /*6520*/  @!P0 BRA `(.L_x_125) ;  /* 0x0000005400e48947 */ /* 0x004fea0003800000 */
.L_x_124:
[----:B------:R-:W-:Y:S01]  /*6530*/  PRMT R4, R4, 0x654, R3 ;  /* 0x0000065404047816 */ /* 0x000fe20000000003 */
[----:B------:R-:W-:Y:S01]  /*6540*/  HFMA2 R3, -RZ, RZ, 0, 5.9604644775390625e-08 ;  /* 0x00000001ff037431 */ /* 0x000fe200000001ff */
[----:B------:R-:W-:Y:S01]  /*6550*/  UPRMT UR4, UR25, 0x654, UR7 ;  /* 0x0000065419047896 */ /* 0x000fe20008000007 */
[----:B------:R-:W-:Y:S02]  /*6560*/  IMAD.MOV.U32 R8, RZ, RZ, 0xffff ;  /* 0x0000ffffff087424 */ /* 0x000fe400078e00ff */
[----:B--2---:R-:W-:Y:S02]  /*6570*/  IMAD.MOV.U32 R6, RZ, RZ, 0x4 ;  /* 0x00000004ff067424 */ /* 0x004fe400078e00ff */
[----:B------:R-:W-:Y:S01]  /*6580*/  IMAD.SHL.U32 R9, R10, 0x20, RZ ;  /* 0x000000200a097824 */ /* 0x000fe200078e00ff */
[----:B------:R-:W-:Y:S02]  /*6590*/  MOV R5, UR4 ;  /* 0x0000000400057c02 */ /* 0x000fe40008000f00 */
[-C--:B------:R-:W-:Y:S01]  /*65a0*/  SHF.L.U32 R8, R8, R10.reuse, RZ ;  /* 0x0000000a08087219 */ /* 0x080fe200000006ff */
[----:B------:R2:W-:Y:S01]  /*65b0*/  SYNCS.ARRIVE.TRANS64.RED RZ, [UR4], R6 ;  /* 0x00000006ffff79a7 */ /* 0x0005e20008000404 */
[----:B------:R-:W-:Y:S01]  /*65c0*/  SHF.L.U32 R7, R3, R10, RZ ;  /* 0x0000000a03077219 */ /* 0x000fe200000006ff */
[----:B------:R2:W-:Y:S04]  /*65d0*/  STS [UR6+0x4f0], R9 ;  /* 0x0004f009ff007988 */ /* 0x0005e80008000806 */
[----:B------:R2:W-:Y:S04]  /*65e0*/  STAS [R4.64], R10 ;  /* 0x0000000a04007dbd */ /* 0x0005e8000c0008ff */
[----:B------:R2:W-:Y:S04]  /*65f0*/  ATOMS.OR RZ, [UR5+0x14], R8 ;  /* 0x00001408ffff798c */ /* 0x0005e8000b000005 */
[----:B------:R2:W-:Y:S04]  /*6600*/  ATOMS.OR RZ, [UR5+0x18], R7 ;  /* 0x00001807ffff798c */ /* 0x0005e8000b000005 */
[----:B------:R2:W-:Y:S02]  /*6610*/  ATOMS.XOR RZ, [UR5+0x10], R3 ;  /* 0x00001003ffff798c */ /* 0x0005e4000b800005 */
.L_x_121:
[----:B-1----:R-:W-:Y:S05]  /*6620*/  BSYNC B0 ;  /* 0x0000000000007941 */ /* 0x002fea0003800000 */
.L_x_120:
[----:B------:R-:W-:Y:S05]  /*6630*/  BRA.U UP1, `(.L_x_126) ;  /* 0x00000001016c7547 */ /* 0x000fea000b800000 */
[----:B------:R-:W-:-:S03]  /*6640*/  UMOV UR4, 0xffffffff ;  /* 0xffffffff00047882 */ /* 0x000fc60000000000 */
[----:B------:R-:W-:Y:S05]  /*6650*/  BRA.DIV UR4, `(.L_x_127) ;  /* 0x0000005604b07947 */ /* 0x000fea000b800000 */
[----:B------:R-:W-:-:S13]  /*6660*/  ELECT P0, URZ, PT ;  /* 0x0000000000ff782f */ /* 0x000fda0003800000 */
.L_x_327:
[----:B------:R-:W-:Y:S05]  /*6670*/  @!P0 BRA `(.L_x_126) ;  /* 0x00000000005c8947 */ /* 0x000fea0003800000 */
[----:B--2---:R-:W2:Y:S02]  /*6680*/  LDS R4, [UR5+0x10] ;  /* 0x00001005ff047984 */ /* 0x004ea40008000800 */
[----:B--2---:R-:W-:-:S04]  /*6690*/  SHF.L.U32 R4, R4, 0x1f, RZ ;  /* 0x0000001f04047819 */ /* 0x004fc800000006ff */
[----:B------:R-:W2:Y:S02]  /*66a0*/  SYNCS.PHASECHK.TRANS64.TRYWAIT P0, [UR5+0x8], R4 ;  /* 0x00000804ff0075a7 */ /* 0x000ea40008001105 */
[----:B--2---:R-:W-:Y:S05]  /*66b0*/  @P0 BRA `(.L_x_128) ;  /* 0x0000000000080947 */ /* 0x004fea0003800000 */
[----:B------:R-:W2:Y:S02]  /*66c0*/  SYNCS.PHASECHK.TRANS64.TRYWAIT P0, [UR5+0x8], R4 ;  /* 0x00000804ff0075a7 */ /* 0x000ea40008001105 */
[----:B--2---:R-:W-:Y:S05]  /*66d0*/  @!P0 BRA `(.L_x_129) ;  /* 0x0000005400b48947 */ /* 0x004fea0003800000 */
.L_x_128:
[----:B------:R-:W3:Y:S01]  /*66e0*/  LDS R6, [UR6+0x4f0] ;  /* 0x0004f006ff067984 */ /* 0x000ee20008000800 */
[----:B--2---:R-:W-:Y:S02]  /*66f0*/  HFMA2 R3, -RZ, RZ, 0, 5.9604644775390625e-08 ;  /* 0x00000001ff037431 */ /* 0x004fe400000001ff */
[----:B------:R-:W-:Y:S01]  /*6700*/  IMAD.MOV.U32 R4, RZ, RZ, 0xffff ;  /* 0x0000ffffff047424 */ /* 0x000fe200078e00ff */
[----:B------:R-:W-:Y:S01]  /*6710*/  UPRMT UR4, UR25, 0x654, UR7 ;  /* 0x0000065419047896 */ /* 0x000fe20008000007 */
[----:B---3--:R-:W-:-:S03]  /*6720*/  IMAD.SHL.U32 R5, R6, 0x20, RZ ;  /* 0x0000002006057824 */ /* 0x008fc600078e00ff */
[-C--:B------:R-:W-:Y:S02]  /*6730*/  SHF.L.U32 R4, R4, R6.reuse, RZ ;  /* 0x0000000604047219 */ /* 0x080fe400000006ff */
[----:B------:R-:W-:Y:S01]  /*6740*/  SHF.L.U32 R6, R3, R6, RZ ;  /* 0x0000000603067219 */ /* 0x000fe200000006ff */
[----:B------:R3:W-:Y:S04]  /*6750*/  STS [UR6+0x4f0], R5 ;  /* 0x0004f005ff007988 */ /* 0x0007e80008000806 */
[----:B------:R3:W-:Y:S04]  /*6760*/  ATOMS.OR RZ, [UR5+0x14], R4 ;  /* 0x00001404ffff798c */ /* 0x0007e8000b000005 */
[----:B------:R3:W-:Y:S01]  /*6770*/  ATOMS.OR RZ, [UR5+0x18], R6 ;  /* 0x00001806ffff798c */ /* 0x0007e2000b000005 */
[----:B------:R-:W-:Y:S03]  /*6780*/  SYNCS.ARRIVE.TRANS64.RED.A1T0 RZ, [UR4], RZ ;  /* 0x000000ffffff79a7 */ /* 0x000fe60008100404 */
[----:B------:R3:W-:Y:S01]  /*6790*/  ATOMS.XOR RZ, [UR5+0x10], R3 ;  /* 0x00001003ffff798c */ /* 0x0007e2000b800005 */
[----:B------:R-:W-:Y:S05]  /*67a0*/  BRA `(.L_x_126) ;  /* 0x0000000000107947 */ /* 0x000fea0003800000 */
.L_x_119:
[----:B------:R-:W-:Y:S02]  /*67b0*/  MOV R3, 0xffffffff ;  /* 0xffffffff00037802 */ /* 0x000fe40000000f00 */
[----:B------:R-:W-:-:S03]  /*67c0*/  MOV R4, 0x67f0 ;  /* 0x000067f000047802 */ /* 0x000fc60000000f00 */
[----:B------:R2:W-:Y:S04]  /*67d0*/  STS [UR6+0x4f0], R3 ;  /* 0x0004f003ff007988 */ /* 0x0005e80008000806 */
[----:B-12--5:R-:W-:Y:S05]  /*67e0*/  CALL.REL.NOINC `($__internal_1_$__cuda_sm10x_tcgen05_guardrail_trap_phase_invalid_during_alloc) ;  /* 0x0000005800987944 */ /* 0x026fea0003c00000 */
.L_x_126:
[----:B------:R-:W-:Y:S05]  /*67f0*/  WARPSYNC.ALL ;  /* 0x0000000000007948 */ /* 0x000fea0003800000 */
[----:B------:R-:W4:Y:S01]  /*6800*/  S2UR UR14, SR_CgaCtaId ;  /* 0x00000000000e79c3 */ /* 0x000f220000008800 */
[----:B------:R-:W-:Y:S01]  /*6810*/  UMOV UR4, 0x400 ;  /* 0x0000040000047882 */ /* 0x000fe20000000000 */
[----:B------:R-:W-:-:S06]  /*6820*/  NOP ;  /* 0x0000000000007918 */ /* 0x000fcc0000000000 */
[----:B------:R-:W-:Y:S06]  /*6830*/  BAR.ARV 0x6, 0xa0 ;  /* 0x0182800000007b1d */ /* 0x000fec0000002000 */
[----:B------:R-:W1:Y:S01]  /*6840*/  LDCU.64 UR6, c[0x0][0x388] ;  /* 0x00007100ff0677ac */ /* 0x000e620008000a00 */
[----:B------:R-:W-:Y:S01]  /*6850*/  LOP3.LUT R2, R2, 0xffff, RZ, 0xc0, !PT ;  /* 0x0000ffff02027812 */ /* 0x000fe200078ec0ff */
[----:B--2---:R-:W-:Y:S01]  /*6860*/  IMAD.MOV.U32 R8, RZ, RZ, 0x1 ;  /* 0x00000001ff087424 */ /* 0x004fe200078e00ff */
[----:B------:R-:W-:Y:S01]  /*6870*/  LOP3.LUT R0, R0, 0xffff, RZ, 0xc0, !PT ;  /* 0x0000ffff00007812 */ /* 0x000fe200078ec0ff */
[----:B------:R-:W-:Y:S01]  /*6880*/  UISETP.NE.AND UP3, UPT, UR26, URZ, UPT ;  /* 0x000000ff1a00728c */ /* 0x000fe2000bf65270 */
[----:B------:R-:W-:Y:S01]  /*6890*/  R2UR UR15, R2 ;  /* 0x00000000020f72ca */ /* 0x000fe200000e0000 */
[----:B------:R-:W-:Y:S01]  /*68a0*/  IMAD.MOV.U32 R2, RZ, RZ, RZ ;  /* 0x000000ffff027224 */ /* 0x000fe200078e00ff */
[----:B------:R-:W-:Y:S01]  /*68b0*/  R2UR UR22, R0 ;  /* 0x00000000001672ca */ /* 0x000fe200000e0000 */
[----:B------:R-:W-:Y:S01]  /*68c0*/  IMAD.MOV.U32 R0, RZ, RZ, RZ ;  /* 0x000000ffff007224 */ /* 0x000fe200078e00ff */
[----:B------:R-:W-:Y:S01]  /*68d0*/  UMOV UR18, URZ ;  /* 0x000000ff00127c82 */ /* 0x000fe20008000000 */
[----:B----4-:R-:W-:Y:S01]  /*68e0*/  ULEA UR14, UR14, UR4, 0x18 ;  /* 0x000000040e0e7291 */ /* 0x010fe2000f8ec0ff */
[----:B------:R-:W-:Y:S01]  /*68f0*/  UMOV UR13, URZ ;  /* 0x000000ff000d7c82 */ /* 0x000fe20008000000 */
[----:B------:R-:W-:-:S02]  /*6900*/  UMOV UR20, 0x0 ;  /* 0x0000000000147882 */ /* 0x000fc40000000000 */
[----:B------:R-:W-:Y:S01]  /*6910*/  UIADD3 UR24, UPT, UPT, UR14, 0x4a8, URZ ;  /* 0x000004a80e187890 */ /* 0x000fe2000fffe0ff */
[----:B------:R-:W-:Y:S01]  /*6920*/  UMOV UR21, 0x8100010 ;  /* 0x0810001000157882 */ /* 0x000fe20000000000 */
[----:B-1----:R-:W-:-:S03]  /*6930*/  UIADD3 UR4, UPT, UPT, UR6, 0x1f, URZ ;  /* 0x0000001f06047890 */ /* 0x002fc6000fffe0ff */
[----:B---3--:R-:W1:Y:S01]  /*6940*/  LDS R3, [UR14+0x4f0] ;  /* 0x0004f00eff037984 */ /* 0x008e620008000800 */
[----:B------:R-:W2:Y:S01]  /*6950*/  LDCU UR6, c[0x0][0x390] ;  /* 0x00007200ff0677ac */ /* 0x000ea20008000800 */
[----:B------:R-:W-:Y:S02]  /*6960*/  USHF.R.S32.HI UR5, URZ, 0x1f, UR4 ;  /* 0x0000001fff057899 */ /* 0x000fe40008011404 */
[----:B------:R-:W-:Y:S02]  /*6970*/  UPRMT UR24, URZ, 0x654, UR24 ;  /* 0x00000654ff187896 */ /* 0x000fe40008000018 */
[----:B------:R-:W-:Y:S02]  /*6980*/  ULEA.HI UR4, UR5, UR4, URZ, 0x5 ;  /* 0x0000000405047291 */ /* 0x000fe4000f8f28ff */
[----:B------:R-:W-:Y:S02]  /*6990*/  UIADD3 UR5, UPT, UPT, UR14, 0x2800, URZ ;  /* 0x000028000e057890 */ /* 0x000fe4000fffe0ff */
[----:B------:R-:W-:-:S02]  /*69a0*/  USHF.R.S32.HI UR4, URZ, 0x5, UR4 ;  /* 0x00000005ff047899 */ /* 0x000fc40008011404 */
[----:B------:R-:W-:Y:S02]  /*69b0*/  USHF.R.U32.HI UR5, URZ, 0x4, UR5 ;  /* 0x00000004ff057899 */ /* 0x000fe40008011605 */
[----:B------:R-:W-:Y:S02]  /*69c0*/  UIMAD UR7, UR4, UR7, URZ ;  /* 0x00000007040772a4 */ /* 0x000fe4000f8e02ff */
[----:B------:R-:W-:Y:S02]  /*69d0*/  UIADD3 UR4, UPT, UPT, UR14, 0x26800, URZ ;  /* 0x000268000e047890 */ /* 0x000fe4000fffe0ff */
[----:B------:R-:W-:Y:S02]  /*69e0*/  ULOP3.LUT UR5, UR5, 0x3fff, URZ, 0xc0, !UPT ;  /* 0x00003fff05057892 */ /* 0x000fe4000f8ec0ff */
[----:B------:R-:W-:Y:S02]  /*69f0*/  USHF.R.U32.HI UR4, URZ, 0x4, UR4 ;  /* 0x00000004ff047899 */ /* 0x000fe40008011604 */
[----:B------:R-:W-:-:S02]  /*6a00*/  ULOP3.LUT UR16, UR5, 0x10000, URZ, 0xfc, !UPT ;  /* 0x0001000005107892 */ /* 0x000fc4000f8efcff */
[----:B------:R-:W-:Y:S02]  /*6a10*/  ULOP3.LUT UR17, UR4, 0x3fff, URZ, 0xc0, !UPT ;  /* 0x00003fff04117892 */ /* 0x000fe4000f8ec0ff */
[----:B--2---:R-:W-:Y:S02]  /*6a20*/  UIMAD UR4, UR7, UR6, URZ ;  /* 0x00000006070472a4 */ /* 0x004fe4000f8e02ff */
[----:B------:R-:W-:Y:S02]  /*6a30*/  ULOP3.LUT UR17, UR17, 0x10000, URZ, 0xfc, !UPT ;  /* 0x0001000011117892 */ /* 0x000fe4000f8efcff */
[----:B------:R-:W-:Y:S02]  /*6a40*/  UIADD3 UR23, UPT, UPT, UR4, -0x1, URZ ;  /* 0xffffffff04177890 */ /* 0x000fe4000fffe0ff */
[----:B------:R-:W-:Y:S01]  /*6a50*/  UISETP.GE.AND UP4, UPT, UR4, 0x1, UPT ;  /* 0x000000010400788c */ /* 0x000fe2000bf86270 */
[C---:B-1----:R-:W-:Y:S01]  /*6a60*/  VIADD R5, R3.reuse, 0x20 ;  /* 0x0000002003057836 */ /* 0x042fe20000000000 */
[----:B------:R-:W-:-:S04]  /*6a70*/  LOP3.LUT R4, R3, 0xffff, RZ, 0xc0, !PT ;  /* 0x0000ffff03047812 */ /* 0x000fc800078ec0ff */
[----:B------:R-:W-:-:S05]  /*6a80*/  LOP3.LUT R5, R5, 0xffff, RZ, 0xc0, !PT ;  /* 0x0000ffff05057812 */ /* 0x000fca00078ec0ff */
[----:B------:R1:W-:Y:S02]  /*6a90*/  STL.64 [R1], R4 ;  /* 0x0000000401007387 */ /* 0x0003e40000100a00 */
.L_x_138:
[----:B-1----:R-:W-:-:S04]  /*6aa0*/  SHF.L.U32 R5, R2, 0x1f, RZ ;  /* 0x0000001f02057819 */ /* 0x002fc800000006ff */
[----:B------:R-:W1:Y:S02]  /*6ab0*/  SYNCS.PHASECHK.TRANS64.TRYWAIT P0, [UR14+0x4a0], R5 ;  /* 0x0004a005ff0075a7 */ /* 0x000e64000800110e */
[----:B-1--4-:R-:W-:Y:S05]  /*6ac0*/  @!P0 BRA `(.L_x_130) ;  /* 0x0000005000d08947 */ /* 0x012fea0003800000 */
.L_x_329:
[----:B-1----:R-:W1:Y:S01]  /*6ad0*/  LDS.128 R4, [UR14+0x4e0] ;  /* 0x0004e00eff047984 */ /* 0x002e620008000c00 */
[----:B------:R-:W-:Y:S01]  /*6ae0*/  ULEA UR19, UR18, UR14, 0x3 ;  /* 0x0000000e12137291 */ /* 0x000fe2000f8e18ff */
[----:B------:R-:W-:Y:S01]  /*6af0*/  @!PT LDS RZ, [RZ] ;  /* 0x00000000fffff984 */ /* 0x000fe20000000800 */
[----:B------:R-:W-:Y:S01]  /*6b00*/  @!PT LDS RZ, [RZ] ;  /* 0x00000000fffff984 */ /* 0x000fe20000000800 */
[----:B------:R-:W-:Y:S01]  /*6b10*/  @!PT LDS RZ, [RZ] ;  /* 0x00000000fffff984 */ /* 0x000fe20000000800 */
[----:B------:R-:W-:Y:S01]  /*6b20*/  @!PT LDS RZ, [RZ] ;  /* 0x00000000fffff984 */ /* 0x000fe20000000800 */
[----:B------:R2:W-:Y:S06]  /*6b30*/  MEMBAR.ALL.CTA ;  /* 0x0000000000007992 */ /* 0x0005ec0000008000 */
[----:B--2---:R-:W2:Y:S02]  /*6b40*/  FENCE.VIEW.ASYNC.S ;  /* 0x00000000000073c6 */ /* 0x004ea40000000000 */
[----:B--2---:R-:W-:Y:S01]  /*6b50*/  SYNCS.ARRIVE.TRANS64.RED.A1T0 RZ, [UR24], RZ ;  /* 0x000000ffffff79a7 */ /* 0x004fe20008100418 */
[----:B-1----:R-:W-:Y:S01]  /*6b60*/  LOP3.LUT P2, RZ, R6, 0x1, RZ, 0xc0, !PT ;  /* 0x0000000106ff7812 */ /* 0x002fe2000784c0ff */
[----:B------:R-:W-:-:S12]  /*6b70*/  BRA.U UP3, `(.L_x_131) ;  /* 0x00000001030c7547 */ /* 0x000fd8000b800000 */
[----:B------:R-:W-:-:S04]  /*6b80*/  SHF.L.U32 R5, R8, 0x1f, RZ ;  /* 0x0000001f08057819 */ /* 0x000fc800000006ff */
[----:B------:R-:W1:Y:S02]  /*6b90*/  SYNCS.PHASECHK.TRANS64.TRYWAIT P0, [UR19+0x4c0], R5 ;  /* 0x0004c005ff0075a7 */ /* 0x000e640008001113 */
[----:B-1----:R-:W-:Y:S05]  /*6ba0*/  @!P0 BRA `(.L_x_132) ;  /* 0x0000005000b08947 */ /* 0x002fea0003800000 */
.L_x_131:
[----:B------:R-:W-:Y:S05]  /*6bb0*/  BRA.U UP3, `(.L_x_133) ;  /* 0x0000000103b07547 */ /* 0x000fea000b800000 */
[----:B------:R-:W-:Y:S05]  /*6bc0*/  BRA.U !UP4, `(.L_x_134) ;  /* 0x000000010ca07547 */ /* 0x000fea000b800000 */
[----:B------:R-:W-:Y:S01]  /*6bd0*/  ULEA UR4, UR18, UR43, 0x2 ;  /* 0x0000002b12047291 */ /* 0x000fe2000f8e10ff */
[----:B-1----:R-:W-:-:S08]  /*6be0*/  SHF.L.U32 R4, R0, 0x1f, RZ ;  /* 0x0000001f00047819 */ /* 0x002fd000000006ff */
[----:B------:R-:W5:Y:S01]  /*6bf0*/  LDL R5, [UR4] ;  /* 0x00000004ff057983 */ /* 0x000f620008100800 */
[----:B------:R-:W-:Y:S02]  /*6c00*/  ULEA UR4, UR13, UR14, 0x3 ;  /* 0x0000000e0d047291 */ /* 0x000fe4000f8e18ff */
[----:B------:R-:W-:Y:S01]  /*6c10*/  UPLOP3.LUT UP2, UPT, UPT, UPT, UPT, 0x40, 0x4 ;  /* 0x000000000004789c */ /* 0x000fe20003f4e870 */
[----:B------:R-:W-:-:S06]  /*6c20*/  UMOV UR10, UR23 ;  /* 0x00000017000a7c82 */ /* 0x000fcc0008000000 */
[----:B------:R1:W2:Y:S01]  /*6c30*/  SYNCS.PHASECHK.TRANS64.TRYWAIT P1, [UR4], R4 ;  /* 0x00000004ff0075a7 */ /* 0x0002a20008021104 */
[----:B------:R-:W-:-:S05]  /*6c40*/  UMOV UR4, UR13 ;  /* 0x0000000d00047c82 */ /* 0x000fca0008000000 */
.L_x_137:
[----:B------:R-:W-:Y:S01]  /*6c50*/  ULEA UR11, UR4, UR14, 0x3 ;  /* 0x0000000e040b7291 */ /* 0x000fe2000f8e18ff */
[----:B--234-:R-:W-:Y:S11]  /*6c60*/  @P1 BRA `(.L_x_135) ;  /* 0x00000000000c1947 */ /* 0x01cff60003800000 */
[----:B------:R-:W-:Y:S04]  /*6c70*/  SHF.L.U32 R6, R0, 0x1f, RZ ;  /* 0x0000001f00067819 */ /* 0x000fe800000006ff */
[----:B------:R-:W2:Y:S02]  /*6c80*/  SYNCS.PHASECHK.TRANS64.TRYWAIT P0, [UR11], R6 ;  /* 0x00000006ff0075a7 */ /* 0x000ea4000800110b */
[----:B--2---:R-:W-:Y:S05]  /*6c90*/  @!P0 BRA `(.L_x_136) ;  /* 0x00000050008c8947 */ /* 0x004fea0003800000 */
.L_x_135:
[----:B------:R-:W-:Y:S01]  /*6ca0*/  UISETP.NE.AND UP0, UPT, UR10, URZ, UPT ;  /* 0x000000ff0a00728c */ /* 0x000fe2000bf05270 */
[----:B------:R-:W-:Y:S01]  /*6cb0*/  PLOP3.LUT P1, PT, PT, PT, PT, 0x80, 0x8 ;  /* 0x000000000008781c */ /* 0x000fe20003f2f070 */
[----:B------:R-:W-:Y:S02]  /*6cc0*/  UIADD3 UR5, UPT, UPT, UR4, 0x1, URZ ;  /* 0x0000000104057890 */ /* 0x000fe4000fffe0ff */
[----:B------:R-:W-:Y:S02]  /*6cd0*/  ULEA UR8, UR4, UR17, 0x6 ;  /* 0x0000001104087291 */ /* 0x000fe4000f8e30ff */
[----:B------:R-:W-:Y:S01]  /*6ce0*/  UISETP.NE.AND UP1, UPT, UR5, 0x48, UPT ;  /* 0x000000480500788c */ /* 0x000fe2000bf25270 */
[----:B------:R-:W-:Y:S01]  /*6cf0*/  PLOP3.LUT P0, PT, PT, PT, UP0, 0x80, 0x8 ;  /* 0x000000000008781c */ /* 0x000fe20003f0f008 */
[----:B------:R-:W-:Y:S01]  /*6d00*/  UMOV UR9, 0xc0004010 ;  /* 0xc000401000097882 */ /* 0x000fe20000000000 */
[----:B------:R-:W-:Y:S01]  /*6d10*/  UMOV UR7, 0xc0004010 ;  /* 0xc000401000077882 */ /* 0x000fe20000000000 */
[----:B------:R-:W-:Y:S02]  /*6d20*/  USEL UR6, URZ, 0x1, UP1 ;  /* 0x00000001ff067887 */ /* 0x000fe40008800000 */
[----:B------:R-:W-:Y:S04]  /*6d30*/  USEL UR13, UR5, URZ, UP1 ;  /* 0x000000ff050d7287 */ /* 0x000fe80008800000 */
[----:B------:R-:W-:Y:S01]  /*6d40*/  @UP0 ULEA UR5, UR13, UR14, 0x3 ;  /* 0x0000000e0d050291 */ /* 0x000fe2000f8e18ff */
[----:B------:R-:W-:Y:S01]  /*6d50*/  LOP3.LUT R0, R0, UR6, RZ, 0x3c, !PT ;  /* 0x0000000600007c12 */ /* 0x000fe2000f8e3cff */
[----:B------:R-:W-:Y:S02]  /*6d60*/  ULEA UR6, UR4, UR16, 0x7 ;  /* 0x0000001004067291 */ /* 0x000fe4000f8e38ff */
[----:B------:R-:W-:Y:S01]  /*6d70*/  UIADD3 UR4, UPT, UPT, UR10, 0x1, URZ ;  /* 0x000000010a047890 */ /* 0x000fe2000fffe0ff */
[----:B-1----:R-:W-:Y:S01]  /*6d80*/  @P0 SHF.L.U32 R4, R0, 0x1f, RZ ;  /* 0x0000001f00040819 */ /* 0x002fe200000006ff */
[----:B------:R-:W-:Y:S02]  /*6d90*/  UIADD3 UR10, UPT, UPT, UR10, -0x1, URZ ;  /* 0xffffffff0a0a7890 */ /* 0x000fe4000fffe0ff */
[----:B------:R-:W-:Y:S01]  /*6da0*/  UISETP.GT.U32.AND UP0, UPT, UR4, 0x1, UPT ;  /* 0x000000010400788c */ /* 0x000fe2000bf04070 */
[----:B------:R3:W4:Y:S01]  /*6db0*/  @P0 SYNCS.PHASECHK.TRANS64.TRYWAIT P1, [UR5], R4 ;  /* 0x00000004ff0005a7 */ /* 0x0007220008021105 */
[----:B------:R-:W-:Y:S11]  /*6dc0*/  ELECT P0, URZ, PT ;  /* 0x0000000000ff782f */ /* 0x000ff60003800000 */
[----:B------:R-:W-:Y:S02]  /*6dd0*/  @!UPT UIADD3 URZ, UPT, UPT, URZ, URZ, URZ ;  /* 0x000000fffffff290 */ /* 0x000fe4000fffe0ff */
[----:B-----5:R-:W-:Y:S01]  /*6de0*/  @P0 R2UR.BROADCAST UR12, R5 ;  /* 0x00000000050c02ca */ /* 0x020fe200008e0000 */
[----:B------:R-:W-:Y:S01]  /*6df0*/  UIADD3 UR5, UPT, UPT, UR11, 0x240, URZ ;  /* 0x000002400b057890 */ /* 0x000fe2000fffe0ff */
[----:B------:R-:W-:Y:S11]  /*6e00*/  UMOV UR4, UR13 ;  /* 0x0000000d00047c82 */ /* 0x000ff60008000000 */
[----:B------:R3:W-:Y:S01]  /*6e10*/  UTCQMMA.2CTA gdesc[UR6], gdesc[UR8], tmem[UR12], tmem[UR20], idesc[UR21], UP2 ;  /* 0x00ff1408060075ea */ /* 0x0007e2000920030c */
[----:B------:R-:W-:Y:S01]  /*6e20*/  UPLOP3.LUT UP2, UPT, UPT, UPT, UPT, 0x80, 0x8 ;  /* 0x000000000008789c */ /* 0x000fe20003f4f070 */
[----:B------:R3:W-:Y:S01]  /*6e30*/  UTCBAR.2CTA.MULTICAST [UR5], URZ, UR15 ;  /* 0x000000ff050073e9 */ /* 0x0007e2000820080f */
[----:B------:R-:W-:Y:S09]  /*6e40*/  BRA.U UP0, `(.L_x_137) ;  /* 0xfffffffd00807547 */ /* 0x000ff2000b83ffff */
.L_x_134:
[----:B------:R-:W-:-:S09]  /*6e50*/  UIADD3 UR4, UPT, UPT, UR19, 0x4b0, URZ ;  /* 0x000004b013047890 */ /* 0x000fd2000fffe0ff */
[----:B------:R2:W-:Y:S01]  /*6e60*/  UTCBAR.2CTA.MULTICAST [UR4], URZ, UR22 ;  /* 0x000000ff040073e9 */ /* 0x0005e20008200816 */
[----:B------:R-:W-:Y:S02]  /*6e70*/  NOP ;  /* 0x0000000000007918 */ /* 0x000fe40000000000 */
.L_x_133:
[----:B--2---:R-:W-:Y:S01]  /*6e80*/  UIADD3 UR4, UPT, UPT, UR18, 0x1, URZ ;  /* 0x0000000112047890 */ /* 0x004fe2000fffe0ff */
[----:B------:R-:W-:-:S03]  /*6e90*/  LOP3.LUT R2, R2, 0x1, RZ, 0x3c, !PT ;  /* 0x0000000102027812 */ /* 0x000fc600078e3cff */
[----:B------:R-:W-:-:S04]  /*6ea0*/  UISETP.NE.AND UP0, UPT, UR4, 0x2, UPT ;  /* 0x000000020400788c */ /* 0x000fc8000bf05270 */
[----:B---3--:R-:W-:Y:S02]  /*6eb0*/  USEL UR5, URZ, 0x1, UP0 ;  /* 0x00000001ff057887 */ /* 0x008fe40008000000 */
[----:B------:R-:W-:-:S04]  /*6ec0*/  USEL UR18, UR4, URZ, UP0 ;  /* 0x000000ff04127287 */ /* 0x000fc80008000000 */
[----:B------:R-:W-:Y:S01]  /*6ed0*/  LOP3.LUT R8, R8, UR5, RZ, 0x3c, !PT ;  /* 0x0000000508087c12 */ /* 0x000fe2000f8e3cff */
[----:B------:R-:W-:Y:S07]  /*6ee0*/  @P2 BRA `(.L_x_138) ;  /* 0xfffffff800ec2947 */ /* 0x000fee000383ffff */
[----:B------:R-:W2:Y:S01]  /*6ef0*/  S2UR UR8, SR_CgaCtaId ;  /* 0x00000000000879c3 */ /* 0x000ea20000008800 */
[----:B------:R-:W-:Y:S01]  /*6f00*/  ELECT P0, URZ, PT ;  /* 0x0000000000ff782f */ /* 0x000fe20003800000 */
[----:B------:R-:W-:Y:S01]  /*6f10*/  HFMA2 R0, -RZ, RZ, 0, 5.9604644775390625e-08 ;  /* 0x00000001ff007431 */ /* 0x000fe200000001ff */
[----:B------:R-:W-:-:S05]  /*6f20*/  UMOV UR4, 0x40 ;  /* 0x0000004000047882 */ /* 0x000fca0000000000 */
[----:B------:R-:W-:Y:S01]  /*6f30*/  UVIRTCOUNT.DEALLOC.SMPOOL 0x80 ;  /* 0x000000800000784c */ /* 0x000fe20000000000 */
[----:B------:R-:W-:Y:S02]  /*6f40*/  UISETP.NE.AND UP0, UPT, UR26, URZ, UPT ;  /* 0x000000ff1a00728c */ /* 0x000fe4000bf05270 */
[----:B--2---:R-:W-:-:S09]  /*6f50*/  ULEA UR8, UR8, UR4, 0x18 ;  /* 0x0000000408087291 */ /* 0x004fd2000f8ec0ff */
[----:B------:R2:W-:Y:S01]  /*6f60*/  @P0 STS.U8 [UR8+0x1c], R0 ;  /* 0x00001c00ff000988 */ /* 0x0005e20008000008 */
[----:B------:R-:W-:Y:S05]  /*6f70*/  BRA.U UP0, `(.L_x_139) ;  /* 0x0000000100587547 */ /* 0x000fea000b800000 */
[----:B------:R-:W-:Y:S01]  /*6f80*/  UIADD3 UR5, UPT, UPT, UR14, 0x4c0, URZ ;  /* 0x000004c00e057890 */ /* 0x000fe2000fffe0ff */
[----:B------:R-:W-:-:S03]  /*6f90*/  SHF.L.U32 R2, R8, 0x1f, RZ ;  /* 0x0000001f08027819 */ /* 0x000fc600000006ff */
[----:B------:R-:W-:-:S09]  /*6fa0*/  ULEA UR4, UR18, UR5, 0x3 ;  /* 0x0000000512047291 */ /* 0x000fd2000f8e18ff */
[----:B------:R-:W3:Y:S02]  /*6fb0*/  SYNCS.PHASECHK.TRANS64.TRYWAIT P0, [UR4], R2 ;  /* 0x00000002ff0075a7 */ /* 0x000ee40008001104 */
[----:B---3--:R-:W-:Y:S05]  /*6fc0*/  @!P0 BRA `(.L_x_140) ;  /* 0x0000004c00d88947 */ /* 0x008fea0003800000 */
.L_x_333:
[----:B------:R-:W-:-:S04]  /*6fd0*/  UIADD3 UR18, UPT, UPT, UR18, 0x1, URZ ;  /* 0x0000000112127890 */ /* 0x000fc8000fffe0ff */
[----:B------:R-:W-:-:S04]  /*6fe0*/  UISETP.NE.AND UP1, UPT, UR18, 0x2, UPT ;  /* 0x000000021200788c */ /* 0x000fc8000bf25270 */
[----:B------:R-:W-:Y:S02]  /*6ff0*/  USEL UR6, URZ, 0x1, UP1 ;  /* 0x00000001ff067887 */ /* 0x000fe40008800000 */
[----:B------:R-:W-:-:S04]  /*7000*/  USEL UR4, UR18, URZ, UP1 ;  /* 0x000000ff12047287 */ /* 0x000fc80008800000 */
[----:B------:R-:W-:Y:S01]  /*7010*/  ULEA UR4, UR4, UR5, 0x3 ;  /* 0x0000000504047291 */ /* 0x000fe2000f8e18ff */
[----:B--2---:R-:W-:-:S04]  /*7020*/  LOP3.LUT R2, R8, UR6, RZ, 0x3c, !PT ;  /* 0x0000000608027c12 */ /* 0x004fc8000f8e3cff */
[----:B------:R-:W-:Y:S01]  /*7030*/  SHF.L.U32 R2, R2, 0x1f, RZ ;  /* 0x0000001f02027819 */ /* 0x000fe200000006ff */
[----:B------:R-:W-:-:S04]  /*7040*/  IMAD.U32 R0, RZ, RZ, UR4 ;  /* 0x00000004ff007e24 */ /* 0x000fc8000f8e00ff */
[----:B------:R2:W3:Y:S03]  /*7050*/  SYNCS.PHASECHK.TRANS64.TRYWAIT P0, [R0+URZ], R2 ;  /* 0x00000002000075a7 */ /* 0x0004e600080011ff */
[----:B---3--:R-:W-:Y:S05]  /*7060*/  @!P0 NANOSLEEP.SYNCS 0x989680 ;  /* 0x009896800000895d */ /* 0x008fea0003900000 */
[----:B------:R-:W3:Y:S02]  /*7070*/  @!P0 SYNCS.PHASECHK.TRANS64 P0, [R0+URZ], R2 ;  /* 0x00000002000085a7 */ /* 0x000ee400080010ff */
[----:B---3--:R-:W-:Y:S05]  /*7080*/  @P0 BRA `(.L_x_141) ;  /* 0x0000000000200947 */ /* 0x008fea0003800000 */
.L_x_142:
[----:B---3--:R3:W1:Y:S02]  /*7090*/  SYNCS.PHASECHK.TRANS64.TRYWAIT P0, [R0+URZ], R2 ;  /* 0x00000002000075a7 */ /* 0x00866400080011ff */
[----:B-1----:R-:W-:Y:S05]  /*70a0*/  @!P0 NANOSLEEP.SYNCS 0x989680 ;  /* 0x009896800000895d */ /* 0x002fea0003900000 */
[----:B------:R-:W1:Y:S02]  /*70b0*/  @!P0 SYNCS.PHASECHK.TRANS64 P0, [R0+URZ], R2 ;  /* 0x00000002000085a7 */ /* 0x000e6400080010ff */
[----:B-1----:R-:W-:Y:S05]  /*70c0*/  @!P0 BRA `(.L_x_142) ;  /* 0xfffffffc00f08947 */ /* 0x002fea000383ffff */
[----:B------:R-:W-:Y:S05]  /*70d0*/  BRA `(.L_x_141) ;  /* 0x00000000000c7947 */ /* 0x000fea0003800000 */
.L_x_139:
[----:B------:R-:W-:-:S04]  /*70e0*/  UIADD3 UR4, UPT, UPT, UR14, 0x4d0, URZ ;  /* 0x000004d00e047890 */ /* 0x000fc8000fffe0ff */
[----:B------:R-:W-:-:S09]  /*70f0*/  UPRMT UR4, UR25, 0x654, UR4 ;  /* 0x0000065419047896 */ /* 0x000fd20008000004 */
[----:B------:R-:W-:Y:S03]  /*7100*/  SYNCS.ARRIVE.TRANS64.RED.A1T0 RZ, [UR4], RZ ;  /* 0x000000ffffff79a7 */ /* 0x000fe60008100404 */
.L_x_141:
[----:B--23--:R-:W-:Y:S01]  /*7110*/  SHF.L.U32 R2, RZ, 0x1f, RZ ;  /* 0x0000001fff027819 */ /* 0x00cfe200000006ff */
[----:B------:R-:W-:Y:S01]  /*7120*/  UIADD3 UR4, UPT, UPT, UR14, 0x4d0, URZ ;  /* 0x000004d00e047890 */ /* 0x000fe2000fffe0ff */
[----:B------:R-:W-:Y:S02]  /*7130*/  PLOP3.LUT P0, PT, PT, PT, UP0, 0x80, 0x8 ;  /* 0x000000000008781c */ /* 0x000fe40003f0f008 */
[----:B----4-:R-:W2:Y:S02]  /*7140*/  SYNCS.PHASECHK.TRANS64.TRYWAIT P1, [UR14+0x4d0], R2 ;  /* 0x0004d002ff0075a7 */ /* 0x010ea4000802110e */
[----:B--2---:R-:W-:Y:S09]  /*7150*/  @!P1 BRA `(.L_x_143) ;  /* 0x0000004c008c9947 */ /* 0x004ff20003800000 */
.L_x_335:
[----:B------:R-:W-:Y:S01]  /*7160*/  @!UP0 UPRMT UR4, UR25, 0x654, UR4 ;  /* 0x0000065419048896 */ /* 0x000fe20008000004 */
[----:B------:R-:W-:Y:S01]  /*7170*/  LOP3.LUT R3, R3, 0xffff, RZ, 0xc0, !PT ;  /* 0x0000ffff03037812 */ /* 0x000fe200078ec0ff */
[----:B--2---:R-:W-:-:S03]  /*7180*/  IMAD.MOV.U32 R2, RZ, RZ, 0xffff ;  /* 0x0000ffffff027424 */ /* 0x004fc600078e00ff */
[----:B------:R-:W-:-:S04]  /*7190*/  SHF.R.U32.HI R3, RZ, 0x5, R3 ;  /* 0x00000005ff037819 */ /* 0x000fc80000011603 */
[----:B------:R-:W-:Y:S01]  /*71a0*/  @!P0 SYNCS.ARRIVE.TRANS64.RED.A1T0 RZ, [UR4], RZ ;  /* 0x000000ffffff89a7 */ /* 0x000fe20008100404 */
[----:B------:R-:W-:Y:S01]  /*71b0*/  NOP ;  /* 0x0000000000007918 */ /* 0x000fe20000000000 */
[----:B------:R-:W2:Y:S01]  /*71c0*/  LDS R0, [UR8+0x14] ;  /* 0x00001408ff007984 */ /* 0x000ea20008000800 */
[----:B------:R-:W-:-:S04]  /*71d0*/  SHF.L.U32 R2, R2, R3, RZ ;  /* 0x0000000302027219 */ /* 0x000fc800000006ff */
[----:B--2---:R-:W-:-:S04]  /*71e0*/  LOP3.LUT R0, R0, R2, RZ, 0xc0, !PT ;  /* 0x0000000200007212 */ /* 0x004fc800078ec0ff */
[----:B------:R-:W-:Y:S01]  /*71f0*/  ISETP.NE.AND P0, PT, R0, R2, PT ;  /* 0x000000020000720c */ /* 0x000fe20003f05270 */
[----:B------:R-:W-:-:S05]  /*7200*/  IMAD.MOV.U32 R0, RZ, RZ, 0x1 ;  /* 0x00000001ff007424 */ /* 0x000fca00078e00ff */
[----:B------:R-:W-:-:S07]  /*7210*/  SHF.L.U32 R0, R0, R3, RZ ;  /* 0x0000000300007219 */ /* 0x000fce00000006ff */
[----:B------:R-:W-:Y:S05]  /*7220*/  @P0 BRA `(.L_x_144) ;  /* 0x00000000005c0947 */ /* 0x000fea0003800000 */
[----:B------:R-:W2:Y:S02]  /*7230*/  LDS R3, [UR8+0x18] ;  /* 0x00001808ff037984 */ /* 0x000ea40008000800 */
[----:B--2---:R-:W-:-:S04]  /*7240*/  LOP3.LUT R3, R3, R0, RZ, 0xc0, !PT ;  /* 0x0000000003037212 */ /* 0x004fc800078ec0ff */
[----:B------:R-:W-:-:S13]  /*7250*/  ISETP.NE.AND P0, PT, R3, R0, PT ;  /* 0x000000000300720c */ /* 0x000fda0003f05270 */
[----:B------:R-:W-:Y:S05]  /*7260*/  @P0 BRA `(.L_x_145) ;  /* 0x0000000000400947 */ /* 0x000fea0003800000 */
[----:B------:R-:W-:Y:S01]  /*7270*/  R2UR UR4, R2 ;  /* 0x00000000020472ca */ /* 0x000fe200000e0000 */
[----:B------:R-:W2:Y:S01]  /*7280*/  S2R R3, SR_LANEID ;  /* 0x0000000000037919 */ /* 0x000ea20000000000 */
[----:B------:R-:W-:-:S04]  /*7290*/  LOP3.LUT R0, RZ, R0, RZ, 0x33, !PT ;  /* 0x00000000ff007212 */ /* 0x000fc800078e33ff */
[----:B------:R-:W3:Y:S07]  /*72a0*/  REDUX UR6, R0 ;  /* 0x00000000000673c4 */ /* 0x000eee0000000000 */
[----:B------:R-:W-:-:S03]  /*72b0*/  ULOP3.LUT UR5, URZ, UR4, URZ, 0x33, !UPT ;  /* 0x00000004ff057292 */ /* 0x000fc6000f8e33ff */
[----:B------:R-:W-:Y:S02]  /*72c0*/  VOTEU.ANY UR4, UPT, PT ;  /* 0x0000000000047886 */ /* 0x000fe400038e0100 */
[----:B------:R-:W-:Y:S01]  /*72d0*/  UFLO.U32 UR4, UR4 ;  /* 0x00000004000472bd */ /* 0x000fe200080e0000 */
[----:B------:R-:W-:-:S04]  /*72e0*/  IMAD.U32 R2, RZ, RZ, UR5 ;  /* 0x00000005ff027e24 */ /* 0x000fc8000f8e00ff */
[----:B------:R-:W4:Y:S02]  /*72f0*/  REDUX UR7, R2 ;  /* 0x00000000020773c4 */ /* 0x000f240000000000 */
[----:B------:R1:W-:Y:S01]  /*7300*/  UTCATOMSWS.AND URZ, UR5 ;  /* 0x0000000500ff79e3 */ /* 0x0003e20008000000 */
[----:B---3--:R-:W-:Y:S01]  /*7310*/  IMAD.U32 R0, RZ, RZ, UR6 ;  /* 0x00000006ff007e24 */ /* 0x008fe2000f8e00ff */
[----:B--2---:R-:W-:Y:S01]  /*7320*/  ISETP.EQ.U32.AND P0, PT, R3, UR4, PT ;  /* 0x0000000403007c0c */ /* 0x004fe2000bf02070 */
[----:B----4-:R-:W-:-:S12]  /*7330*/  IMAD.U32 R2, RZ, RZ, UR7 ;  /* 0x00000007ff027e24 */ /* 0x010fd8000f8e00ff */
[----:B------:R1:W-:Y:S04]  /*7340*/  @P0 ATOMS.AND RZ, [UR8+0x14], R2 ;  /* 0x00001402ffff098c */ /* 0x0003e8000a800008 */
[----:B------:R1:W-:Y:S01]  /*7350*/  @P0 ATOMS.AND RZ, [UR8+0x18], R0 ;  /* 0x00001800ffff098c */ /* 0x0003e2000a800008 */
[----:B------:R-:W-:Y:S05]  /*7360*/  BRA `(.L_x_146) ;  /* 0x0000000000147947 */ /* 0x000fea0003800000 */
.L_x_145:
[----:B------:R-:W-:Y:S02]  /*7370*/  MOV R2, 0x7390 ;  /* 0x0000739000027802 */ /* 0x000fe40000000f00 */
[----:B-1---5:R-:W-:Y:S05]  /*7380*/  CALL.REL.NOINC `($__internal_0_$__cuda_sm10x_tcgen05_guardrail_trap_col_being_dealloced_not_returned_by_alloc) ;  /* 0x0000004c00a47944 */ /* 0x022fea0003c00000 */
[----:B------:R-:W-:Y:S05]  /*7390*/  BRA `(.L_x_146) ;  /* 0x0000000000087947 */ /* 0x000fea0003800000 */
.L_x_144:
[----:B------:R-:W-:Y:S02]  /*73a0*/  MOV R2, 0x73c0 ;  /* 0x000073c000027802 */ /* 0x000fe40000000f00 */
[----:B-1---5:R-:W-:Y:S05]  /*73b0*/  CALL.REL.NOINC `($__internal_2_$__cuda_sm10x_tcgen05_guardrail_trap_unallocated_columns_being_dealloced) ;  /* 0x0000004c00b07944 */ /* 0x022fea0003c00000 */
.L_x_146:
[----:B------:R-:W-:Y:S01]  /*73c0*/  NOP ;  /* 0x0000000000007918 */ /* 0x000fe20000000000 */
[----:B-1----:R-:W-:Y:S05]  /*73d0*/  EXIT ;  /* 0x000000000000794d */ /* 0x002fea0003800000 */
.L_x_118:
[----:B------:R-:W-:-:S09]  /*73e0*/  UISETP.NE.OR UP0, UPT, UR18, 0x3, !UP3 ;  /* 0x000000031200788c */ /* 0x000fd2000df05670 */
[----:B------:R-:W-:Y:S05]  /*73f0*/  BRA.U UP0, `(.L_x_147) ;  /* 0x0000000d00547547 */ /* 0x000fea000b800000 */
[----:B------:R-:W2:Y:S01]  /*7400*/  LDCU.64 UR4, c[0x0][0x888] ;  /* 0x00011100ff0477ac */ /* 0x000ea20008000a00 */
[----:B------:R-:W3:Y:S01]  /*7410*/  S2UR UR10, SR_CgaCtaId ;  /* 0x00000000000a79c3 */ /* 0x000ee20000008800 */
[----:B------:R-:W-:Y:S01]  /*7420*/  HFMA2 R10, -RZ, RZ, 0, 5.9604644775390625e-08 ;  /* 0x00000001ff0a7431 */ /* 0x000fe200000001ff */
[----:B------:R-:W-:Y:S01]  /*7430*/  MOV R9, RZ ;  /* 0x000000ff00097202 */ /* 0x000fe20000000f00 */
[----:B------:R-:W4:Y:S01]  /*7440*/  LDCU UR27, c[0x0][0x370] ;  /* 0x00006e00ff1b77ac */ /* 0x000f220008000800 */
[----:B------:R-:W-:Y:S01]  /*7450*/  HFMA2 R2, -RZ, RZ, 0, 0.00048828125 ;  /* 0x00001000ff027431 */ /* 0x000fe200000001ff */
[----:B------:R-:W4:Y:S03]  /*7460*/  LDCU.128 UR28, c[0x0][0xb10] ;  /* 0x00016200ff1c77ac */ /* 0x000f260008000c00 */
[----:B------:R-:W1:Y:S01]  /*7470*/  LDC.64 R12, c[0x0][0x348] ;  /* 0x0000d200ff0c7b82 */ /* 0x000e620000000a00 */
[----:B------:R-:W3:Y:S01]  /*7480*/  LDCU UR26, c[0x0][0x374] ;  /* 0x00006e80ff1a77ac */ /* 0x000ee20008000800 */
[----:B------:R-:W3:Y:S01]  /*7490*/  LDCU.64 UR24, c[0x0][0x890] ;  /* 0x00011200ff1877ac */ /* 0x000ee20008000a00 */
[----:B------:R-:W3:Y:S01]  /*74a0*/  LDCU UR18, c[0x0][0xb0c] ;  /* 0x00016180ff1277ac */ /* 0x000ee20008000800 */
[----:B--2---:R-:W-:Y:S01]  /*74b0*/  UISETP.NE.U32.AND UP0, UPT, UR4, URZ, UPT ;  /* 0x000000ff0400728c */ /* 0x004fe2000bf05070 */
[----:B------:R-:W2:Y:S01]  /*74c0*/  LDCU UR36, c[0x0][0xb20] ;  /* 0x00016400ff2477ac */ /* 0x000ea20008000800 */
[----:B------:R-:W2:Y:S01]  /*74d0*/  LDCU UR4, c[0x0][0xb30] ;  /* 0x00016600ff0477ac */ /* 0x000ea20008000800 */
[----:B------:R-:W-:Y:S01]  /*74e0*/  UMOV UR19, 0x400 ;  /* 0x0000040000137882 */ /* 0x000fe20000000000 */
[----:B----4-:R-:W-:-:S02]  /*74f0*/  UIMAD.WIDE.U32 UR6, UR27, UR28, URZ ;  /* 0x0000001c1b0672a5 */ /* 0x010fc4000f8e00ff */
[----:B---3--:R-:W-:Y:S02]  /*7500*/  UIMAD.WIDE.U32 UR8, UR26, UR31, URZ ;  /* 0x0000001f1a0872a5 */ /* 0x008fe4000f8e00ff */
[----:B------:R-:W-:Y:S02]  /*7510*/  ULEA UR19, UR10, UR19, 0x18 ;  /* 0x000000130a137291 */ /* 0x000fe4000f8ec0ff */
[----:B------:R-:W-:Y:S02]  /*7520*/  UISETP.NE.U32.AND UP6, UPT, UR24, URZ, UPT ;  /* 0x000000ff1800728c */ /* 0x000fe4000bfc5070 */
[----:B------:R-:W-:Y:S02]  /*7530*/  UIADD3 UR33, UPT, UPT, UR19, 0x480, URZ ;  /* 0x0000048013217890 */ /* 0x000fe4000fffe0ff */
[----:B------:R-:W-:Y:S02]  /*7540*/  UIADD3 UR32, UPT, UPT, UR19, 0x4a8, URZ ;  /* 0x000004a813207890 */ /* 0x000fe4000fffe0ff */
[----:B------:R-:W-:-:S02]  /*7550*/  UISETP.NE.AND.EX UP5, UPT, UR5, URZ, UPT, UP0 ;  /* 0x000000ff0500728c */ /* 0x000fc4000bfa5300 */
[----:B------:R-:W-:Y:S01]  /*7560*/  UISETP.NE.AND UP0, UPT, UR39, 0x1, UPT ;  /* 0x000000012700788c */ /* 0x000fe2000bf05270 */
[----:B------:R-:W-:Y:S01]  /*7570*/  UMOV UR35, UR7 ;  /* 0x0000000700237c82 */ /* 0x000fe20008000000 */
[----:B------:R-:W-:Y:S01]  /*7580*/  UMOV UR34, UR9 ;  /* 0x0000000900227c82 */ /* 0x000fe20008000000 */
[----:B------:R-:W-:Y:S02]  /*7590*/  UISETP.NE.AND UP0, UPT, UR18, 0x1, UPT ;  /* 0x000000011200788c */ /* 0x000fe4000bf05270 */
[----:B------:R-:W-:Y:S02]  /*75a0*/  UPLOP3.LUT UP1, UPT, UPT, UPT, UPT, 0x40, 0x4 ;  /* 0x000000000004789c */ /* 0x000fe40003f2e870 */
[----:B------:R-:W-:Y:S01]  /*75b0*/  UISETP.GE.AND UP3, UPT, UR39, 0x1, UPT ;  /* 0x000000012700788c */ /* 0x000fe2000bf66270 */
[----:B------:R-:W3:Y:S01]  /*75c0*/  LDCU.64 UR16, c[0x0][0xb28] ;  /* 0x00016500ff1077ac */ /* 0x000ee20008000a00 */
[----:B------:R-:W-:Y:S02]  /*75d0*/  UISETP.NE.AND.EX UP6, UPT, UR25, URZ, UPT, UP6 ;  /* 0x000000ff1900728c */ /* 0x000fe4000bfc5360 */
[----:B------:R-:W-:-:S02]  /*75e0*/  UPRMT UR33, UR10, 0x654, UR33 ;  /* 0x000006540a217896 */ /* 0x000fc40008000021 */
[----:B------:R-:W-:Y:S02]  /*75f0*/  UPRMT UR32, URZ, 0x654, UR32 ;  /* 0x00000654ff207896 */ /* 0x000fe40008000020 */
[----:B------:R-:W-:Y:S02]  /*7600*/  USHF.R.U32.HI UR35, URZ, UR29, UR35 ;  /* 0x0000001dff237299 */ /* 0x000fe40008011623 */
[----:B--2---:R-:W-:Y:S02]  /*7610*/  USHF.R.U32.HI UR34, URZ, UR36, UR34 ;  /* 0x00000024ff227299 */ /* 0x004fe40008011622 */
[----:B------:R-:W-:Y:S02]  /*7620*/  UISETP.NE.AND UP0, UPT, UR30, 0x1, UPT ;  /* 0x000000011e00788c */ /* 0x000fe4000bf05270 */
[----:B-1----:R-:W-:-:S11]  /*7630*/  UISETP.NE.AND UP4, UPT, UR4, 0x1, UPT ;  /* 0x000000010400788c */ /* 0x002fd6000bf85270 */
.L_x_155:
[----:B------:R-:W-:Y:S04]  /*7640*/  SHF.L.U32 R3, R9, 0x1f, RZ ;  /* 0x0000001f09037819 */ /* 0x000fe800000006ff */
[----:B-1----:R-:W1:Y:S02]  /*7650*/  SYNCS.PHASECHK.TRANS64.TRYWAIT P0, [UR19+0x4a0], R3 ;  /* 0x0004a003ff0075a7 */ /* 0x002e640008001113 */
[----:B-1----:R-:W-:Y:S05]  /*7660*/  @!P0 BRA `(.L_x_148) ;  /* 0x0000004800608947 */ /* 0x002fea0003800000 */
.L_x_337:
[----:B------:R-:W2:Y:S01]  /*7670*/  LDS.128 R4, [UR19+0x4e0] ;  /* 0x0004e013ff047984 */ /* 0x000ea20008000c00 */
[----:B------:R-:W-:Y:S01]  /*7680*/  UISETP.GE.AND UP0, UPT, UR39, 0x1, UPT ;  /* 0x000000012700788c */ /* 0x000fe2000bf06270 */
[----:B------:R-:W-:Y:S01]  /*7690*/  @!PT LDS RZ, [RZ] ;  /* 0x00000000fffff984 */ /* 0x000fe20000000800 */
[----:B------:R-:W-:Y:S01]  /*76a0*/  @!PT LDS RZ, [RZ] ;  /* 0x00000000fffff984 */ /* 0x000fe20000000800 */
[----:B------:R-:W-:Y:S01]  /*76b0*/  @!PT LDS RZ, [RZ] ;  /* 0x00000000fffff984 */ /* 0x000fe20000000800 */
[----:B------:R-:W-:Y:S01]  /*76c0*/  @!PT LDS RZ, [RZ] ;  /* 0x00000000fffff984 */ /* 0x000fe20000000800 */
[----:B------:R4:W-:Y:S06]  /*76d0*/  MEMBAR.ALL.CTA ;  /* 0x0000000000007992 */ /* 0x0009ec0000008000 */
[----:B----4-:R-:W4:Y:S02]  /*76e0*/  FENCE.VIEW.ASYNC.S ;  /* 0x00000000000073c6 */ /* 0x010f240000000000 */
[----:B----4-:R-:W-:Y:S01]  /*76f0*/  SYNCS.ARRIVE.TRANS64.RED.A1T0 RZ, [UR32], RZ ;  /* 0x000000ffffff79a7 */ /* 0x010fe20008100420 */
[----:B--2---:R-:W-:Y:S11]  /*7700*/  LOP3.LUT P0, RZ, R6, 0x1, RZ, 0xc0, !PT ;  /* 0x0000000106ff7812 */ /* 0x004ff6000780c0ff */
[----:B------:R-:W-:Y:S02]  /*7710*/  @!UPT UIADD3 URZ, UPT, UPT, URZ, URZ, URZ ;  /* 0x000000fffffff290 */ /* 0x000fe4000fffe0ff */
[----:B------:R-:W-:Y:S01]  /*7720*/  VOTEU.ANY UP3, P0 ;  /* 0x0000000000ff7886 */ /* 0x000fe20000060100 */
[----:B------:R-:W-:Y:S11]  /*7730*/  PLOP3.LUT P1, PT, PT, PT, UP3, 0x80, 0x8 ;  /* 0x000000000008781c */ /* 0x000ff60003f2f038 */
[----:B------:R-:W-:Y:S02]  /*7740*/  @!UPT UIADD3 URZ, UPT, UPT, URZ, URZ, URZ ;  /* 0x000000fffffff290 */ /* 0x000fe4000fffe0ff */
[----:B-1----:R-:W-:Y:S02]  /*7750*/  @P1 MOV R3, R4 ;  /* 0x0000000400031202 */ /* 0x002fe40000000f00 */
[----:B------:R-:W-:Y:S02]  /*7760*/  @P1 LOP3.LUT R0, R5, 0xffff, RZ, 0xc0, !PT ;  /* 0x0000ffff05001812 */ /* 0x000fe400078ec0ff */
[----:B------:R-:W-:Y:S02]  /*7770*/  @P1 R2UR UR5, R3 ;  /* 0x00000000030512ca */ /* 0x000fe400000e0000 */
[----:B------:R-:W-:Y:S11]  /*7780*/  @P1 R2UR UR4, R0 ;  /* 0x00000000000412ca */ /* 0x000ff600000e0000 */
[----:B------:R-:W-:Y:S02]  /*7790*/  @UP3 UMOV UR15, UR5 ;  /* 0x00000005000f3c82 */ /* 0x000fe40008000000 */
[----:B------:R-:W-:Y:S01]  /*77a0*/  @UP3 UMOV UR14, UR4 ;  /* 0x00000004000e3c82 */ /* 0x000fe20008000000 */
[----:B------:R-:W-:Y:S05]  /*77b0*/  BRA.U !UP0, `(.L_x_149) ;  /* 0x0000000108c07547 */ /* 0x000fea000b800000 */
[----:B------:R-:W-:Y:S02]  /*77c0*/  UIMAD.WIDE.U32 UR8, UR14, UR31, URZ ;  /* 0x0000001f0e0872a5 */ /* 0x000fe4000f8e00ff */
[----:B------:R-:W-:Y:S02]  /*77d0*/  UP2UR UR22, UPR, URZ, 0x4 ;  /* 0x00000004ff167883 */ /* 0x000fe40008000000 */
[----:B------:R-:W-:Y:S02]  /*77e0*/  UISETP.NE.AND UP2, UPT, UR30, 0x1, UPT ;  /* 0x000000011e00788c */ /* 0x000fe4000bf45270 */
[----:B------:R-:W-:Y:S02]  /*77f0*/  UIMAD.WIDE.U32 UR10, UR15, UR28, URZ ;  /* 0x0000001c0f0a72a5 */ /* 0x000fe4000f8e00ff */
[----:B------:R-:W-:Y:S02]  /*7800*/  USEL UR4, UR26, UR34, !UP2 ;  /* 0x000000221a047287 */ /* 0x000fe4000d000000 */
[----:B------:R-:W-:Y:S02]  /*7810*/  UISETP.NE.AND UP0, UPT, UR18, 0x1, UPT ;  /* 0x000000011200788c */ /* 0x000fe4000bf05270 */
[----:B------:R-:W-:Y:S02]  /*7820*/  UP2UR UR23, UPR, URZ, 0x2 ;  /* 0x00000002ff177883 */ /* 0x000fe40008000000 */
[----:B------:R-:W-:Y:S02]  /*7830*/  UISETP.NE.AND UP1, UPT, UR39, 0x1, UPT ;  /* 0x000000012700788c */ /* 0x000fe4000bf25270 */
[----:B---3--:R-:W-:Y:S02]  /*7840*/  UIMAD.WIDE.U32 UR12, UR4, UR16, URZ ;  /* 0x00000010040c72a5 */ /* 0x008fe4000f8e00ff */
[----:B------:R-:W-:Y:S01]  /*7850*/  USEL UR7, UR27, UR35, !UP0 ;  /* 0x000000231b077287 */ /* 0x000fe2000c000000 */
[----:B------:R-:W-:Y:S02]  /*7860*/  UMOV UR5, UR9 ;  /* 0x0000000900057c82 */ /* 0x000fe40008000000 */
[----:B------:R-:W-:Y:S02]  /*7870*/  USHF.R.U32.HI UR6, URZ, UR36, UR5 ;  /* 0x00000024ff067299 */ /* 0x000fe40008011605 */
[----:B------:R-:W-:Y:S02]  /*7880*/  UIMAD.WIDE.U32 UR20, UR7, UR16, URZ ;  /* 0x00000010071472a5 */ /* 0x000fe4000f8e00ff */
[----:B------:R-:W-:Y:S02]  /*7890*/  USEL UR6, UR14, UR6, !UP2 ;  /* 0x000000060e067287 */ /* 0x000fe4000d000000 */
[----:B------:R-:W-:Y:S01]  /*78a0*/  UISETP.NE.AND UP2, UPT, UR22, URZ, UPT ;  /* 0x000000ff1600728c */ /* 0x000fe2000bf45270 */
[----:B------:R-:W-:Y:S01]  /*78b0*/  UMOV UR5, UR11 ;  /* 0x0000000b00057c82 */ /* 0x000fe20008000000 */
[----:B------:R-:W-:Y:S02]  /*78c0*/  UIMAD.WIDE.U32 UR10, UR6, UR16, URZ ;  /* 0x00000010060a72a5 */ /* 0x000fe4000f8e00ff */
[----:B------:R-:W-:Y:S03]  /*78d0*/  USHF.R.U32.HI UR8, URZ, UR29, UR5 ;  /* 0x0000001dff087299 */ /* 0x000fe60008011605 */
[----:B------:R-:W-:Y:S02]  /*78e0*/  UMOV UR5, UR13 ;  /* 0x0000000d00057c82 */ /* 0x000fe40008000000 */
[----:B------:R-:W-:Y:S03]  /*78f0*/  @UP1 USHF.R.U32.HI UR4, URZ, UR17, UR5 ;  /* 0x00000011ff041299 */ /* 0x000fe60008011605 */
[----:B------:R-:W-:Y:S01]  /*7900*/  UMOV UR5, UR21 ;  /* 0x0000001500057c82 */ /* 0x000fe20008000000 */
[----:B------:R-:W-:Y:S02]  /*7910*/  UIMAD UR4, UR39, UR4, URZ ;  /* 0x00000004270472a4 */ /* 0x000fe4000f8e02ff */
[----:B------:R-:W-:Y:S02]  /*7920*/  @UP1 USHF.R.U32.HI UR7, URZ, UR17, UR5 ;  /* 0x00000011ff071299 */ /* 0x000fe40008011605 */
[----:B------:R-:W-:Y:S02]  /*7930*/  USEL UR5, UR15, UR8, !UP0 ;  /* 0x000000080f057287 */ /* 0x000fe4000c000000 */
[----:B------:R-:W-:Y:S02]  /*7940*/  UIMAD UR8, UR39, UR7, URZ ;  /* 0x00000007270872a4 */ /* 0x000fe4000f8e02ff */
[----:B------:R-:W-:Y:S03]  /*7950*/  UISETP.GE.AND UP0, UPT, UR6, UR4, UPT ;  /* 0x000000040600728c */ /* 0x000fe6000bf06270 */
[----:B------:R-:W-:Y:S01]  /*7960*/  UMOV UR4, UR11 ;  /* 0x0000000b00047c82 */ /* 0x000fe20008000000 */
[----:B------:R-:W-:Y:S02]  /*7970*/  UISETP.GE.OR UP0, UPT, UR5, UR8, UP0 ;  /* 0x000000080500728c */ /* 0x000fe40008706670 */
[----:B------:R-:W-:Y:S02]  /*7980*/  USHF.R.U32.HI UR4, URZ, UR17, UR4 ;  /* 0x00000011ff047299 */ /* 0x000fe40008011604 */
[----:B------:R-:W-:Y:S02]  /*7990*/  UIMAD.WIDE.U32 UR8, UR5, UR16, URZ ;  /* 0x00000010050872a5 */ /* 0x000fe4000f8e00ff */
[----:B------:R-:W-:Y:S04]  /*79a0*/  USEL UR10, UR6, UR4, !UP1 ;  /* 0x00000004060a7287 */ /* 0x000fe8000c800000 */
[----:B------:R-:W-:Y:S01]  /*79b0*/  UIADD3 UR11, UPT, UPT, -UR10, URZ, URZ ;  /* 0x000000ff0a0b7290 */ /* 0x000fe2000fffe1ff */
[----:B------:R-:W-:Y:S02]  /*79c0*/  @!UP0 UMOV UR4, UR9 ;  /* 0x0000000900048c82 */ /* 0x000fe40008000000 */
[----:B------:R-:W-:Y:S02]  /*79d0*/  @!UP0 USHF.R.U32.HI UR4, URZ, UR17, UR4 ;  /* 0x00000011ff048299 */ /* 0x000fe40008011604 */
[----:B------:R-:W-:Y:S02]  /*79e0*/  UIMAD UR8, UR39, UR11, UR6 ;  /* 0x0000000b270872a4 */ /* 0x000fe4000f8e0206 */
[----:B------:R-:W-:Y:S02]  /*79f0*/  @!UP0 USEL UR4, UR5, UR4, !UP1 ;  /* 0x0000000405048287 */ /* 0x000fe4000c800000 */
[----:B------:R-:W-:Y:S02]  /*7a00*/  UISETP.NE.AND UP1, UPT, UR23, URZ, UPT ;  /* 0x000000ff1700728c */ /* 0x000fe4000bf25270 */
[----:B------:R-:W-:Y:S02]  /*7a10*/  @!UP0 UIMAD UR8, UR7, UR8, UR4 ;  /* 0x00000008070882a4 */ /* 0x000fe4000f8e0204 */
[----:B------:R-:W-:Y:S02]  /*7a20*/  @!UP0 UIADD3 UR9, UPT, UPT, UR10, -UR4, URZ ;  /* 0x800000040a098290 */ /* 0x000fe4000fffe0ff */
[----:B------:R-:W-:Y:S02]  /*7a30*/  UIADD3 UR4, UPT, UPT, -UR5, URZ, URZ ;  /* 0x000000ff05047290 */ /* 0x000fe4000fffe1ff */
[----:B------:R-:W-:Y:S02]  /*7a40*/  UIADD3 UR7, UPT, UPT, -UR6, URZ, URZ ;  /* 0x000000ff06077290 */ /* 0x000fe4000fffe1ff */
[----:B------:R-:W-:Y:S02]  /*7a50*/  @!UP0 UIMAD UR6, UR9, UR39, UR5 ;  /* 0x00000027090682a4 */ /* 0x000fe4000f8e0205 */
[----:B------:R-:W-:Y:S02]  /*7a60*/  UIMAD UR15, UR18, UR4, UR15 ;  /* 0x00000004120f72a4 */ /* 0x000fe4000f8e020f */
[----:B------:R-:W-:Y:S01]  /*7a70*/  UIMAD UR14, UR30, UR7, UR14 ;  /* 0x000000071e0e72a4 */ /* 0x000fe2000f8e020e */
[----:B------:R-:W-:Y:S02]  /*7a80*/  @!UP0 UMOV UR5, UR8 ;  /* 0x0000000800058c82 */ /* 0x000fe40008000000 */
[----:B------:R-:W-:Y:S02]  /*7a90*/  UIMAD UR15, UR5, UR18, UR15 ;  /* 0x00000012050f72a4 */ /* 0x000fe4000f8e020f */
[----:B------:R-:W-:Y:S11]  /*7aa0*/  UIMAD UR14, UR6, UR30, UR14 ;  /* 0x0000001e060e72a4 */ /* 0x000ff6000f8e020e */
[----:B------:R-:W-:Y:S01]  /*7ab0*/  @!UPT UIADD3 URZ, UPT, UPT, URZ, URZ, URZ ;  /* 0x000000fffffff290 */ /* 0x000fe2000fffe0ff */
.L_x_149:
[----:B------:R-:W1:Y:S01]  /*7ac0*/  @!UP4 LDCU.128 UR8, c[0x0][0xb10] ;  /* 0x00016200ff08c7ac */ /* 0x000e620008000c00 */
[----:B------:R-:W-:Y:S02]  /*7ad0*/  ISETP.NE.U32.AND P2, PT, RZ, UR24, PT ;  /* 0x00000018ff007c0c */ /* 0x000fe4000bf45070 */
[----:B------:R-:W-:Y:S02]  /*7ae0*/  SHF.L.U32 R3, R10, 0x1f, RZ ;  /* 0x0000001f0a037819 */ /* 0x000fe400000006ff */
[----:B------:R-:W-:Y:S01]  /*7af0*/  ISETP.NE.AND.EX P2, PT, RZ, UR25, PT, P2 ;  /* 0x00000019ff007c0c */ /* 0x000fe2000bf45320 */
[----:B------:R-:W2:Y:S01]  /*7b00*/  @!UP4 LDCU UR5, c[0x0][0xb0c] ;  /* 0x00016180ff05c7ac */ /* 0x000ea20008000800 */
[----:B-1----:R-:W-:Y:S07]  /*7b10*/  UIMAD.WIDE.U32 UR6, UR15, UR8, URZ ;  /* 0x000000080f0672a5 */ /* 0x002fee000f8e00ff */
[----:B------:R-:W-:Y:S01]  /*7b20*/  @!UP4 UMOV UR4, UR7 ;  /* 0x000000070004cc82 */ /* 0x000fe20008000000 */
[----:B--2---:R-:W-:Y:S02]  /*7b30*/  @!UP4 UISETP.NE.AND UP0, UPT, UR5, 0x1, UPT ;  /* 0x000000010500c88c */ /* 0x004fe4000bf05270 */
[----:B------:R-:W-:Y:S02]  /*7b40*/  @!UP4 USHF.R.U32.HI UR4, URZ, UR9, UR4 ;  /* 0x00000009ff04c299 */ /* 0x000fe40008011604 */
[----:B------:R-:W-:Y:S02]  /*7b50*/  UIMAD.WIDE.U32 UR6, UR14, UR11, URZ ;  /* 0x0000000b0e0672a5 */ /* 0x000fe4000f8e00ff */
[----:B------:R-:W-:Y:S02]  /*7b60*/  @!UP4 USEL UR8, UR15, UR4, !UP0 ;  /* 0x000000040f08c287 */ /* 0x000fe4000c000000 */
[----:B------:R-:W-:Y:S03]  /*7b70*/  @!UP4 UISETP.NE.AND UP0, UPT, UR10, 0x1, UPT ;  /* 0x000000010a00c88c */ /* 0x000fe6000bf05270 */
[----:B------:R-:W-:Y:S02]  /*7b80*/  @!UP4 UMOV UR6, UR7 ;  /* 0x000000070006cc82 */ /* 0x000fe40008000000 */
[----:B------:R-:W1:Y:S02]  /*7b90*/  @!UP4 LDCU UR4, c[0x0][0xb20] ;  /* 0x00016400ff04c7ac */ /* 0x000e640008000800 */
[----:B-1----:R-:W-:Y:S04]  /*7ba0*/  @!UP4 USHF.R.U32.HI UR6, URZ, UR4, UR6 ;  /* 0x00000004ff06c299 */ /* 0x002fe80008011606 */
[----:B------:R-:W-:Y:S04]  /*7bb0*/  @!UP4 USEL UR6, UR14, UR6, !UP0 ;  /* 0x000000060e06c287 */ /* 0x000fe8000c000000 */
[----:B------:R-:W-:Y:S02]  /*7bc0*/  @!UP4 UIADD3 UR4, UPT, UPT, -UR8, UR6, URZ ;  /* 0x000000060804c290 */ /* 0x000fe4000fffe1ff */
[----:B------:R-:W-:Y:S02]  /*7bd0*/  @!UP4 UIADD3 UR6, UPT, UPT, UR8, -UR6, URZ ;  /* 0x800000060806c290 */ /* 0x000fe4000fffe0ff */
[----:B------:R-:W-:Y:S02]  /*7be0*/  @!UP4 UIMAD UR15, UR4, UR5, UR15 ;  /* 0x00000005040fc2a4 */ /* 0x000fe4000f8e020f */
[----:B------:R-:W-:Y:S01]  /*7bf0*/  @!UP4 UIMAD UR14, UR6, UR10, UR14 ;  /* 0x0000000a060ec2a4 */ /* 0x000fe2000f8e020e */
[----:B------:R-:W-:Y:S11]  /*7c00*/  BRA.U UP1, `(.L_x_150) ;  /* 0x0000000101107547 */ /* 0x000ff6000b800000 */
[----:B------:R-:W-:Y:S04]  /*7c10*/  MOV R8, UR38 ;  /* 0x0000002600087c02 */ /* 0x000fe80008000f00 */
[----:B------:R-:W-:Y:S04]  /*7c20*/  SHF.L.U32 R8, R8, 0x1f, RZ ;  /* 0x0000001f08087819 */ /* 0x000fe800000006ff */
[----:B------:R-:W1:Y:S02]  /*7c30*/  SYNCS.PHASECHK.TRANS64.TRYWAIT P0, [UR19+0x498], R8 ;  /* 0x00049808ff0075a7 */ /* 0x000e640008001113 */
[----:B-1----:R-:W-:Y:S05]  /*7c40*/  @!P0 BRA `(.L_x_151) ;  /* 0x0000004400008947 */ /* 0x002fea0003800000 */
.L_x_150:
[----:B------:R-:W-:Y:S05]  /*7c50*/  BRA.U !UP6, `(.L_x_152) ;  /* 0x000000010e387547 */ /* 0x000fea000b800000 */
[----:B------:R-:W-:Y:S01]  /*7c60*/  UPLOP3.LUT UP2, UPT, UPT, UPT, UP5, 0x80, 0x8 ;  /* 0x000000000008789c */ /* 0x000fe20003f4f050 */
[----:B-1----:R-:W-:Y:S01]  /*7c70*/  HFMA2 R0, -RZ, RZ, 0, 5.9604644775390625e-08 ;  /* 0x00000001ff007431 */ /* 0x002fe200000001ff */
[----:B------:R-:W1:Y:S01]  /*7c80*/  LDCU.64 UR8, c[0x0][0x358] ;  /* 0x00006b00ff0877ac */ /* 0x000e620008000a00 */
[----:B------:R-:W-:Y:S03]  /*7c90*/  IMAD.MOV.U32 R79, RZ, RZ, 0x1 ;  /* 0x00000001ff4f7424 */ /* 0x000fe600078e00ff */
[----:B------:R-:W-:Y:S05]  /*7ca0*/  PLOP3.LUT P0, PT, PT, PT, UP2, 0x80, 0x8 ;  /* 0x000000000008781c */ /* 0x000fea0003f0f028 */
[----:B------:R-:W2:Y:S01]  /*7cb0*/  @UP2 LDCU.64 UR4, c[0x0][0x888] ;  /* 0x00011100ff0427ac */ /* 0x000ea20008000a00 */
[----:B------:R-:W-:Y:S07]  /*7cc0*/  @UP2 UIMAD UR6, UR46, UR24, URZ ;  /* 0x000000182e0622a4 */ /* 0x000fee000f8e02ff */
[----:B------:R-:W-:Y:S01]  /*7cd0*/  @!P0 PRMT R79, R0, 0x7610, R79 ;  /* 0x00007610004f8816 */ /* 0x000fe2000000004f */
[----:B--2---:R-:W-:Y:S06]  /*7ce0*/  @UP2 UIMAD.WIDE UR4, UR6, 0x4, UR4 ;  /* 0x00000004060428a5 */ /* 0x004fec000f8e0204 */
[----:B------:R-:W-:Y:S01]  /*7cf0*/  IMAD.U32 R14, RZ, RZ, UR4 ;  /* 0x00000004ff0e7e24 */ /* 0x000fe2000f8e00ff */
[----:B------:R-:W-:Y:S04]  /*7d00*/  MOV R15, UR5 ;  /* 0x00000005000f7c02 */ /* 0x000fe80008000f00 */
[----:B------:R-:W2:Y:S01]  /*7d10*/  @!UP2 LDCU UR4, c[0x0][0x880] ;  /* 0x00011000ff04a7ac */ /* 0x000ea20008000800 */
[----:B-1---5:R4:W5:Y:S02]  /*7d20*/  @P0 LDG.E R39, desc[UR8][R14.64] ;  /* 0x000000080e270981 */ /* 0x022964000c1e1900 */
[----:B--2-4-:R-:W-:Y:S07]  /*7d30*/  @!P0 IMAD.U32 R39, RZ, RZ, UR4 ;  /* 0x00000004ff278e24 */ /* 0x014fee000f8e00ff */
.L_x_152:
[----:B-----5:R-:W-:Y:S01]  /*7d40*/  @!P2 FSETP.EQ.AND P0, PT, R39, RZ, PT ;  /* 0x000000ff2700a20b */ /* 0x020fe20003f02000 */
[----:B------:R-:W-:Y:S01]  /*7d50*/  @!UPT UIADD3 URZ, UPT, UPT, URZ, URZ, URZ ;  /* 0x000000fffffff290 */ /* 0x000fe2000fffe0ff */
[----:B------:R-:W-:Y:S11]  /*7d60*/  @!P2 BRA `(.L_x_153) ;  /* 0x000000000014a947 */ /* 0x000ff60003800000 */
[----:B------:R-:W-:Y:S02]  /*7d70*/  LOP3.LUT P2, RZ, R79, 0xff, RZ, 0xc0, !PT ;  /* 0x000000ff4fff7812 */ /* 0x000fe4000784c0ff */
[----:B------:R-:W-:Y:S04]  /*7d80*/  PLOP3.LUT P0, PT, PT, PT, UP2, 0x80, 0x8 ;  /* 0x000000000008781c */ /* 0x000fe80003f0f028 */
[----:B------:R-:W-:Y:S07]  /*7d90*/  PLOP3.LUT P0, PT, P0, PT, PT, 0x8, 0x80 ;  /* 0x000000000080781c */ /* 0x000fee000070e170 */
[----:B------:R-:W-:Y:S11]  /*7da0*/  @P2 FSETP.EQ.AND P0, PT, R39, RZ, PT ;  /* 0x000000ff2700220b */ /* 0x000ff60003f02000 */
[----:B------:R-:W-:Y:S02]  /*7db0*/  @!UPT UIADD3 URZ, UPT, UPT, URZ, URZ, URZ ;  /* 0x000000fffffff290 */ /* 0x000fe4000fffe0ff */
.L_x_153:
[----:B------:R-:W2:Y:S01]  /*7dc0*/  SYNCS.PHASECHK.TRANS64.TRYWAIT P2, [UR19+0x488], R3 ;  /* 0x00048803ff0075a7 */ /* 0x000ea20008041113 */
[----:B------:R-:W-:Y:S04]  /*7dd0*/  @P1 SHF.R.U32.HI R4, RZ, 0x10, R5 ;  /* 0x00000010ff041819 */ /* 0x000fe80000011605 */
[----:B------:R-:W-:Y:S02]  /*7de0*/  @P1 R2UR UR46, R4 ;  /* 0x00000000042e12ca */ /* 0x000fe400000e0000 */
[----:B------:R-:W-:Y:S01]  /*7df0*/  ELECT P1, URZ, PT ;  /* 0x0000000000ff782f */ /* 0x000fe20003820000 */
[----:B------:R-:W-:Y:S01]  /*7e00*/  @!UPT UIADD3 URZ, UPT, UPT, URZ, URZ, URZ ;  /* 0x000000fffffff290 */ /* 0x000fe2000fffe0ff */
[----:B--2---:R-:W-:Y:S11]  /*7e10*/  @!P2 BRA `(.L_x_154) ;  /* 0x0000004000a4a947 */ /* 0x004ff60003800000 */
.L_x_340:
[----:B------:R-:W-:Y:S02]  /*7e20*/  PLOP3.LUT P1, PT, P0, P1, PT, 0xf2, 0x2f ;  /* 0x00000000002f781c */ /* 0x000fe40000723e72 */
[----:B------:R-:W-:Y:S02]  /*7e30*/  R2UR UR37, R83 ;  /* 0x00000000532572ca */ /* 0x000fe400000e0000 */
[----:B------:R-:W-:Y:S02]  /*7e40*/  LOP3.LUT R10, R10, 0x1, RZ, 0x3c, !PT ;  /* 0x000000010a0a7812 */ /* 0x000fe400078e3cff */
[----:B------:R-:W-:Y:S07]  /*7e50*/  LOP3.LUT R9, R9, 0x1, RZ, 0x3c, !PT ;  /* 0x0000000109097812 */ /* 0x000fee00078e3cff */
[----:B------:R-:W-:Y:S01]  /*7e60*/  VOTEU.ALL UP0, P1 ;  /* 0x0000000000ff7886 */ /* 0x000fe20000800000 */
[----:B-1----:R-:W-:Y:S04]  /*7e70*/  @!P1 IADD3 R3, P0, PT, R12, 0x580, RZ ;  /* 0x000005800c039810 */ /* 0x002fe80007f1e0ff */
[----:B------:R-:W1:Y:S01]  /*7e80*/  @!UP0 LDCU.128 UR20, c[0x0][0x980] ;  /* 0x00013000ff1487ac */ /* 0x000e620008000c00 */
[----:B------:R-:W-:Y:S01]  /*7e90*/  @!P1 IMAD.X R0, RZ, RZ, R13, P0 ;  /* 0x000000ffff009224 */ /* 0x000fe200000e060d */
[----:B------:R-:W2:Y:S01]  /*7ea0*/  @!UP0 LDCU.64 UR6, c[0x0][0x990] ;  /* 0x00013200ff0687ac */ /* 0x000ea20008000a00 */
[----:B------:R-:W-:Y:S02]  /*7eb0*/  @!UP0 USHF.L.U32 UR11, UR45, 0x6, URZ ;  /* 0x000000062d0b8899 */ /* 0x000fe400080006ff */
[----:B------:R-:W-:Y:S02]  /*7ec0*/  @!UP0 USHF.L.U32 UR10, UR47, 0x6, URZ ;  /* 0x000000062f0a8899 */ /* 0x000fe400080006ff */
[----:B-1----:R-:W-:Y:S02]  /*7ed0*/  UIMAD.WIDE.U32 UR4, UR11, UR21, URZ ;  /* 0x000000150b0472a5 */ /* 0x002fe4000f8e00ff */
[----:B------:R-:W-:Y:S02]  /*7ee0*/  @!UP0 UISETP.NE.AND UP1, UPT, UR20, 0x1, UPT ;  /* 0x000000011400888c */ /* 0x000fe4000bf25270 */
[----:B------:R-:W-:Y:S02]  /*7ef0*/  @!UP0 UIADD3 UR8, UPT, UPT, UR19, 0x600, URZ ;  /* 0x0000060013088890 */ /* 0x000fe4000fffe0ff */
[----:B------:R-:W-:Y:S02]  /*7f00*/  @!UP0 UIADD3 UR9, UPT, UPT, UR19, 0x480, URZ ;  /* 0x0000048013098890 */ /* 0x000fe4000fffe0ff */
[----:B------:R-:W-:Y:S02]  /*7f10*/  UIADD3 UR47, UPT, UPT, UR14, UR37, URZ ;  /* 0x000000250e2f7290 */ /* 0x000fe4000fffe0ff */
[----:B------:R-:W-:Y:S01]  /*7f20*/  UIADD3 UR45, UPT, UPT, UR15, UR63, URZ ;  /* 0x0000003f0f2d7290 */ /* 0x000fe2000fffe0ff */
[----:B------:R-:W-:Y:S02]  /*7f30*/  @!UP0 UMOV UR4, UR5 ;  /* 0x0000000500048c82 */ /* 0x000fe40008000000 */
[----:B------:R-:W-:Y:S04]  /*7f40*/  @!UP0 USHF.R.U32.HI UR4, URZ, UR22, UR4 ;  /* 0x00000016ff048299 */ /* 0x000fe80008011604 */
[----:B------:R-:W-:Y:S02]  /*7f50*/  @!UP0 USEL UR12, UR11, UR4, !UP1 ;  /* 0x000000040b0c8287 */ /* 0x000fe4000c800000 */
[----:B------:R-:W-:Y:S02]  /*7f60*/  @!UP0 UISETP.NE.AND UP1, UPT, UR23, 0x1, UPT ;  /* 0x000000011700888c */ /* 0x000fe4000bf25270 */
[----:B--2---:R-:W-:Y:S02]  /*7f70*/  UIMAD.WIDE.U32 UR4, UR12, UR6, URZ ;  /* 0x000000060c0472a5 */ /* 0x004fe4000f8e00ff */
[----:B------:R-:W-:Y:S04]  /*7f80*/  @!UP0 UPRMT UR6, URZ, 0x40, URZ ;  /* 0x00000040ff068896 */ /* 0x000fe800080000ff */
[----:B------:R-:W-:Y:S01]  /*7f90*/  @!UP0 UPRMT UR6, UR6, 0x5410, URZ ;  /* 0x0000541006068896 */ /* 0x000fe200080000ff */
[----:B------:R-:W-:Y:S02]  /*7fa0*/  @!UP0 UMOV UR4, UR5 ;  /* 0x0000000500048c82 */ /* 0x000fe40008000000 */
[----:B------:R-:W-:Y:S04]  /*7fb0*/  @!UP0 USHF.R.U32.HI UR4, URZ, UR7, UR4 ;  /* 0x00000007ff048299 */ /* 0x000fe80008011604 */
[----:B------:R-:W-:Y:S02]  /*7fc0*/  @!UP0 USEL UR13, UR12, UR4, !UP1 ;  /* 0x000000040c0d8287 */ /* 0x000fe4000c800000 */
[----:B------:R-:W-:Y:S02]  /*7fd0*/  @!UP0 UIADD3 UR4, UPT, UPT, -UR12, URZ, URZ ;  /* 0x000000ff0c048290 */ /* 0x000fe4000fffe1ff */
[----:B------:R-:W-:Y:S02]  /*7fe0*/  @!UP0 UIADD3 UR5, UPT, UPT, -UR13, URZ, URZ ;  /* 0x000000ff0d058290 */ /* 0x000fe4000fffe1ff */
[----:B------:R-:W-:Y:S02]  /*7ff0*/  @!UP0 UIMAD UR11, UR20, UR4, UR11 ;  /* 0x00000004140b82a4 */ /* 0x000fe4000f8e020b */
[----:B------:R-:W-:Y:S01]  /*8000*/  @!UP0 UIMAD UR12, UR23, UR5, UR12 ;  /* 0x00000005170c82a4 */ /* 0x000fe2000f8e020c */
[----:B------:R-:W-:Y:S01]  /*8010*/  @!P1 R2UR UR4, R0 ;  /* 0x00000000000492ca */ /* 0x000fe200000e0000 */
[----:B------:R-:W-:Y:S01]  /*8020*/  VOTEU.ALL UP0, P1 ;  /* 0x0000000000ff7886 */ /* 0x000fe20000800000 */
[----:B------:R-:W-:Y:S01]  /*8030*/  @!P1 R2UR UR5, R3 ;  /* 0x00000000030592ca */ /* 0x000fe200000e0000 */
[----:B------:R-:W-:Y:S10]  /*8040*/  UPLOP3.LUT UP1, UPT, UPT, UPT, UPT, 0x80, 0x8 ;  /* 0x000000000008789c */ /* 0x000ff40003f2f070 */
[----:B------:R-:W-:Y:S02]  /*8050*/  IMAD.U32 R5, RZ, RZ, UR4 ;  /* 0x00000004ff057e24 */ /* 0x000fe4000f8e00ff */
[----:B------:R-:W-:Y:S03]  /*8060*/  IMAD.U32 R4, RZ, RZ, UR5 ;  /* 0x00000005ff047e24 */ /* 0x000fe6000f8e00ff */
[----:B------:R-:W-:Y:S02]  /*8070*/  @!P1 R2UR UR5, R5 ;  /* 0x00000000050592ca */ /* 0x000fe400000e0000 */
[----:B------:R-:W-:Y:S11]  /*8080*/  @!P1 R2UR UR4, R4 ;  /* 0x00000000040492ca */ /* 0x000ff600000e0000 */
[----:B------:R-:W-:Y:S02]  /*8090*/  @!UPT UIADD3 URZ, UPT, UPT, URZ, URZ, URZ ;  /* 0x000000fffffff290 */ /* 0x000fe4000fffe0ff */
[----:B------:R1:W-:Y:S01]  /*80a0*/  @!UP0 UTMALDG.4D.IM2COL [UR8], [UR4], UR6 ;  /* 0x00000008040083b4 */ /* 0x0003e20008058006 */
[----:B------:R1:W-:Y:S01]  /*80b0*/  @!P1 SYNCS.ARRIVE.TRANS64.RED.A0TR RZ, [UR19+0x480], R2 ;  /* 0x00048002ffff99a7 */ /* 0x0003e20008300413 */
[----:B------:R-:W-:Y:S01]  /*80c0*/  SYNCS.ARRIVE.TRANS64.RED.A1T0 RZ, [UR33], RZ ;  /* 0x000000ffffff79a7 */ /* 0x000fe20008100421 */
[----:B------:R-:W-:Y:S05]  /*80d0*/  BRA.U UP3, `(.L_x_155) ;  /* 0xfffffff503587547 */ /* 0x000fea000b83ffff */
[----:B------:R-:W-:Y:S07]  /*80e0*/  MOV R0, UR19 ;  /* 0x0000001300007c02 */ /* 0x000fee0008000f00 */
.L_x_156:
[----:B-1----:R-:W-:-:S04]  /*80f0*/  SHF.L.U32 R2, R10, 0x1f, RZ ;  /* 0x0000001f0a027819 */ /* 0x002fc800000006ff */
[----:B------:R1:W2:Y:S03]  /*8100*/  SYNCS.PHASECHK.TRANS64.TRYWAIT P0, [R0+URZ+0x488], R2 ;  /* 0x00048802000075a7 */ /* 0x0002a600080011ff */
[----:B--2---:R-:W-:Y:S05]  /*8110*/  @!P0 NANOSLEEP.SYNCS 0x989680 ;  /* 0x009896800000895d */ /* 0x004fea0003900000 */
[----:B------:R-:W2:Y:S02]  /*8120*/  @!P0 SYNCS.PHASECHK.TRANS64 P0, [R0+URZ+0x488], R2 ;  /* 0x00048802000085a7 */ /* 0x000ea400080010ff */
[----:B--23--:R-:W-:Y:S05]  /*8130*/  @P0 EXIT ;  /* 0x000000000000094d */ /* 0x00cfea0003800000 */
[----:B------:R-:W-:Y:S05]  /*8140*/  BRA `(.L_x_156) ;  /* 0xfffffffc00e87947 */ /* 0x000fea000383ffff */
.L_x_147:
[----:B------:R-:W-:-:S06]  /*8150*/  UISETP.GE.AND UP0, UPT, UR18, 0x4, UPT ;  /* 0x000000041200788c */ /* 0x000fcc000bf06270 */
[----:B------:R-:W-:-:S13]  /*8160*/  PLOP3.LUT P0, PT, PT, PT, UP0, 0x80, 0x8 ;  /* 0x000000000008781c */ /* 0x000fda0003f0f008 */
[----:B-1----:R-:W-:Y:S05]  /*8170*/  @!P0 EXIT ;  /* 0x000000000000894d */ /* 0x002fea0003800000 */
[----:B------:R-:W1:Y:S08]  /*8180*/  S2UR UR4, SR_CgaCtaId ;  /* 0x00000000000479c3 */ /* 0x000e700000008800 */
[----:B------:R-:W-:Y:S01]  /*8190*/  BAR.SYNC.DEFER_BLOCKING 0x6, 0xa0 ;  /* 0x0182800000007b1d */ /* 0x000fe20000010000 */
[C---:B------:R-:W-:Y:S01]  /*81a0*/  IMAD.SHL.U32 R3, R69.reuse, 0x40, RZ ;  /* 0x0000004045037824 */ /* 0x040fe200078e00ff */
[----:B------:R-:W-:Y:S01]  /*81b0*/  SHF.R.U32.HI R6, RZ, 0x1, R69 ;  /* 0x00000001ff067819 */ /* 0x000fe20000011645 */
[----:B------:R-:W-:Y:S01]  /*81c0*/  IMAD.SHL.U32 R0, R80, 0x800, RZ ;  /* 0x0000080050007824 */ /* 0x000fe200078e00ff */
[----:B------:R-:W-:Y:S01]  /*81d0*/  CS2R R86, SRZ ;  /* 0x0000000000567805 */ /* 0x000fe2000001ff00 */
[----:B------:R-:W-:Y:S01]  /*81e0*/  IMAD.SHL.U32 R78, R69, 0x8, RZ ;  /* 0x00000008454e7824 */ /* 0x000fe200078e00ff */
[----:B------:R-:W-:Y:S01]  /*81f0*/  UMOV UR44, 0x400 ;  /* 0x00000400002c7882 */ /* 0x000fe20000000000 */
[C---:B------:R-:W-:Y:S01]  /*8200*/  LOP3.LUT R7, R3.reuse, 0x180, RZ, 0xc0, !PT ;  /* 0x0000018003077812 */ /* 0x040fe200078ec0ff */
[----:B------:R-:W2:Y:S01]  /*8210*/  LDC.64 R74, c[0x0][0x888] ;  /* 0x00022200ff4a7b82 */ /* 0x000ea20000000a00 */
[----:B------:R-:W-:Y:S01]  /*8220*/  LOP3.LUT R3, R3, 0x640, RZ, 0xc0, !PT ;  /* 0x0000064003037812 */ /* 0x000fe200078ec0ff */
[----:B------:R-:W-:Y:S01]  /*8230*/  IMAD.U32 R37, R69, 0x10000, RZ ;  /* 0x0001000045257824 */ /* 0x000fe200078e00ff */
[----:B------:R-:W-:Y:S01]  /*8240*/  LOP3.LUT R6, R7, 0x20, R6, 0xf8, !PT ;  /* 0x0000002007067812 */ /* 0x000fe200078ef806 */
[----:B------:R-:W-:Y:S01]  /*8250*/  IMAD.MOV.U32 R36, RZ, RZ, RZ ;  /* 0x000000ffff247224 */ /* 0x000fe200078e00ff */
[----:B------:R-:W-:Y:S01]  /*8260*/  LOP3.LUT R0, R3, 0x800, R0, 0xf8, !PT ;  /* 0x0000080003007812 */ /* 0x000fe200078ef800 */
[----:B------:R-:W-:Y:S01]  /*8270*/  IMAD.MOV.U32 R85, RZ, RZ, RZ ;  /* 0x000000ffff557224 */ /* 0x000fe200078e00ff */
[----:B------:R-:W-:Y:S01]  /*8280*/  LOP3.LUT R78, R6, 0x30, R78, 0x78, !PT ;  /* 0x00000030064e7812 */ /* 0x000fe200078e784e */
[----:B------:R-:W3:Y:S01]  /*8290*/  LDC.64 R76, c[0x0][0x890] ;  /* 0x00022400ff4c7b82 */ /* 0x000ee20000000a00 */
[----:B------:R-:W4:Y:S02]  /*82a0*/  LDCU UR50, c[0x0][0x370] ;  /* 0x00006e00ff3277ac */ /* 0x000f240008000800 */
[----:B------:R-:W-:Y:S01]  /*82b0*/  LOP3.LUT R78, R0, R78, RZ, 0xfc, !PT ;  /* 0x0000004e004e7212 */ /* 0x000fe200078efcff */
[----:B------:R-:W-:Y:S01]  /*82c0*/  IMAD.SHL.U32 R0, R80, 0x200000, RZ ;  /* 0x0020000050007824 */ /* 0x000fe200078e00ff */
[----:B------:R-:W2:Y:S03]  /*82d0*/  LDCU UR42, c[0x0][0xb0c] ;  /* 0x00016180ff2a77ac */ /* 0x000ea60008000800 */
[----:B------:R-:W2:Y:S01]  /*82e0*/  LDC.64 R72, c[0x0][0x8b0] ;  /* 0x00022c00ff487b82 */ /* 0x000ea20000000a00 */
[----:B-1----:R-:W-:Y:S01]  /*82f0*/  ULEA UR44, UR4, UR44, 0x18 ;  /* 0x0000002c042c7291 */ /* 0x002fe2000f8ec0ff */
[----:B------:R-:W-:Y:S01]  /*8300*/  LOP3.LUT R0, R0, 0x200000, RZ, 0xc0, !PT ;  /* 0x0020000000007812 */ /* 0x000fe200078ec0ff */
[----:B------:R-:W1:Y:S03]  /*8310*/  LDCU.64 UR4, c[0x0][0xa90] ;  /* 0x00015200ff0477ac */ /* 0x000e660008000a00 */
[----:B------:R-:W-:Y:S01]  /*8320*/  LOP3.LUT R37, R0, 0x400000, R37, 0xf8, !PT ;  /* 0x0040000000257812 */ /* 0x000fe200078ef825 */
[----:B------:R-:W-:Y:S01]  /*8330*/  VIADD R88, R78, UR44 ;  /* 0x0000002c4e587c36 */ /* 0x000fe20008000000 */
[----:B------:R-:W2:Y:S01]  /*8340*/  LDC.64 R70, c[0x0][0x8a8] ;  /* 0x00022a00ff467b82 */ /* 0x000ea20000000a00 */
[----:B------:R-:W2:Y:S01]  /*8350*/  LDCU UR38, c[0x0][0xb30] ;  /* 0x00016600ff2677ac */ /* 0x000ea20008000800 */
[----:B------:R-:W4:Y:S01]  /*8360*/  LDS R2, [UR44+0x4f0] ;  /* 0x0004f02cff027984 */ /* 0x000f220008000800 */
[----:B------:R-:W2:Y:S01]  /*8370*/  LDCU.64 UR60, c[0x0][0x888] ;  /* 0x00011100ff3c77ac */ /* 0x000ea20008000a00 */
[----:B------:R-:W2:Y:S01]  /*8380*/  LDCU.64 UR40, c[0x0][0xb28] ;  /* 0x00016500ff2877ac */ /* 0x000ea20008000a00 */
[----:B-1----:R-:W-:Y:S01]  /*8390*/  IMAD.U32 R82, RZ, RZ, UR4 ;  /* 0x00000004ff527e24 */ /* 0x002fe2000f8e00ff */
[----:B------:R-:W-:Y:S01]  /*83a0*/  UIADD3 UR4, UPT, UPT, UR44, 0x1600, URZ ;  /* 0x000016002c047890 */ /* 0x000fe2000fffe0ff */
[----:B------:R-:W-:Y:S01]  /*83b0*/  IMAD.U32 R81, RZ, RZ, UR5 ;  /* 0x00000005ff517e24 */ /* 0x000fe2000f8e00ff */
[----:B------:R-:W1:Y:S04]  /*83c0*/  LDCU.128 UR52, c[0x0][0xb10] ;  /* 0x00016200ff3477ac */ /* 0x000e680008000c00 */
[----:B------:R-:W-:Y:S01]  /*83d0*/  IMAD.U32 R89, RZ, RZ, UR4 ;  /* 0x00000004ff597e24 */ /* 0x000fe2000f8e00ff */
[----:B------:R-:W1:Y:S01]  /*83e0*/  LDCU.128 UR56, c[0x0][0xa80] ;  /* 0x00015000ff3877ac */ /* 0x000e620008000c00 */
[----:B------:R-:W1:Y:S01]  /*83f0*/  LDCU UR49, c[0x0][0x374] ;  /* 0x00006e80ff3177ac */ /* 0x000e620008000800 */
[----:B------:R-:W-:Y:S01]  /*8400*/  UIADD3 UR62, UPT, UPT, UR44, 0x600, URZ ;  /* 0x000006002c3e7890 */ /* 0x000fe2000fffe0ff */
[C---:B----4-:R-:W-:Y:S01]  /*8410*/  VIADD R3, R2.reuse, 0x20 ;  /* 0x0000002002037836 */ /* 0x050fe20000000000 */
[----:B------:R-:W-:-:S04]  /*8420*/  LOP3.LUT R2, R2, 0xffff, RZ, 0xc0, !PT ;  /* 0x0000ffff02027812 */ /* 0x000fc800078ec0ff */
[----:B------:R-:W-:-:S05]  /*8430*/  LOP3.LUT R3, R3, 0xffff, RZ, 0xc0, !PT ;  /* 0x0000ffff03037812 */ /* 0x000fca00078ec0ff */
[----:B------:R4:W-:Y:S02]  /*8440*/  STL.64 [R1], R2 ;  /* 0x0000000201007387 */ /* 0x0009e40000100a00 */
[----:B----4-:R-:W-:-:S05]  /*8450*/  IMAD.SHL.U32 R2, R69, 0x10, RZ ;  /* 0x0000001045027824 */ /* 0x010fca00078e00ff */
[----:B------:R-:W-:-:S04]  /*8460*/  LOP3.LUT R2, R2, 0x20, RZ, 0xc0, !PT ;  /* 0x0000002002027812 */ /* 0x000fc800078ec0ff */
[----:B-123--:R-:W-:-:S07]  /*8470*/  IADD3 R88, PT, PT, -R2, 0x600, R88 ;  /* 0x0000060002587810 */ /* 0x00efce0007ffe158 */
.L_x_174:
[----:B------:R-:W-:Y:S04]  /*8480*/  SHF.L.U32 R2, R86, 0x1f, RZ ;  /* 0x0000001f56027819 */ /* 0x000fe800000006ff */
[----:B-1----:R-:W1:Y:S02]  /*8490*/  SYNCS.PHASECHK.TRANS64.TRYWAIT P0, [UR44+0x4a0], R2 ;  /* 0x0004a002ff0075a7 */ /* 0x002e64000800112c */
[----:B-1----:R-:W-:Y:S05]  /*84a0*/  @!P0 BRA `(.L_x_157) ;  /* 0x0000003c00188947 */ /* 0x002fea0003800000 */
.L_x_342:
[----:B-1----:R-:W-:Y:S01]  /*84b0*/  LEA R2, R36, UR43, 0x2 ;  /* 0x0000002b24027c11 */ /* 0x002fe2000f8e10ff */
[----:B------:R-:W1:Y:S01]  /*84c0*/  LDS.128 R4, [UR44+0x4e0] ;  /* 0x0004e02cff047984 */ /* 0x000e620008000c00 */
[----:B------:R-:W-:Y:S02]  /*84d0*/  UIADD3 UR4, UPT, UPT, UR44, 0x4a8, URZ ;  /* 0x000004a82c047890 */ /* 0x000fe4000fffe0ff */
[----:B------:R-:W-:Y:S01]  /*84e0*/  UISETP.GE.AND UP0, UPT, UR39, 0x1, UPT ;  /* 0x000000012700788c */ /* 0x000fe2000bf06270 */
[----:B------:R-:W-:Y:S01]  /*84f0*/  @!PT LDS RZ, [RZ] ;  /* 0x00000000fffff984 */ /* 0x000fe20000000800 */
[----:B------:R-:W-:Y:S01]  /*8500*/  @!PT LDS RZ, [RZ] ;  /* 0x00000000fffff984 */ /* 0x000fe20000000800 */
[----:B------:R-:W-:Y:S01]  /*8510*/  @!PT LDS RZ, [RZ] ;  /* 0x00000000fffff984 */ /* 0x000fe20000000800 */
[----:B------:R-:W-:Y:S01]  /*8520*/  @!PT LDS RZ, [RZ] ;  /* 0x00000000fffff984 */ /* 0x000fe20000000800 */
[----:B------:R2:W-:Y:S06]  /*8530*/  MEMBAR.ALL.CTA ;  /* 0x0000000000007992 */ /* 0x0005ec0000008000 */
[----:B--2---:R-:W2:Y:S01]  /*8540*/  FENCE.VIEW.ASYNC.S ;  /* 0x00000000000073c6 */ /* 0x004ea20000000000 */
[----:B------:R-:W-:Y:S09]  /*8550*/  UPRMT UR4, URZ, 0x654, UR4 ;  /* 0x00000654ff047896 */ /* 0x000ff20008000004 */
[----:B--2---:R-:W-:Y:S01]  /*8560*/  SYNCS.ARRIVE.TRANS64.RED.A1T0 RZ, [UR4], RZ ;  /* 0x000000ffffff79a7 */ /* 0x004fe20008100404 */
[----:B------:R-:W5:Y:S01]  /*8570*/  LDL R2, [R2] ;  /* 0x0000000002027983 */ /* 0x000f620000100800 */
[----:B-1----:R-:W-:Y:S11]  /*8580*/  LOP3.LUT P0, RZ, R6, 0x1, RZ, 0xc0, !PT ;  /* 0x0000000106ff7812 */ /* 0x002ff6000780c0ff */
[----:B------:R-:W-:Y:S02]  /*8590*/  @!UPT UIADD3 URZ, UPT, UPT, URZ, URZ, URZ ;  /* 0x000000fffffff290 */ /* 0x000fe4000fffe0ff */
[----:B------:R-:W-:Y:S01]  /*85a0*/  VOTEU.ANY UP1, P0 ;  /* 0x0000000000ff7886 */ /* 0x000fe20000020100 */
[----:B------:R-:W-:Y:S01]  /*85b0*/  PLOP3.LUT P0, PT, PT, PT, UP1, 0x80, 0x8 ;  /* 0x000000000008781c */ /* 0x000fe20003f0f018 */
[----:B------:R-:W-:Y:S11]  /*85c0*/  UP2UR UR48, UPR, URZ, 0x2 ;  /* 0x00000002ff307883 */ /* 0x000ff60008000000 */
[----:B------:R-:W-:Y:S01]  /*85d0*/  @!UPT UIADD3 URZ, UPT, UPT, URZ, URZ, URZ ;  /* 0x000000fffffff290 */ /* 0x000fe2000fffe0ff */
[----:B------:R-:W-:Y:S02]  /*85e0*/  @P0 MOV R3, R4 ;  /* 0x0000000400030202 */ /* 0x000fe40000000f00 */
[----:B------:R-:W-:Y:S02]  /*85f0*/  @P0 LOP3.LUT R0, R5, 0xffff, RZ, 0xc0, !PT ;  /* 0x0000ffff05000812 */ /* 0x000fe400078ec0ff */
[----:B------:R-:W-:Y:S02]  /*8600*/  @P0 R2UR UR5, R3 ;  /* 0x00000000030502ca */ /* 0x000fe400000e0000 */
[----:B------:R-:W-:Y:S11]  /*8610*/  @P0 R2UR UR4, R0 ;  /* 0x00000000000402ca */ /* 0x000ff600000e0000 */
[----:B------:R-:W-:Y:S02]  /*8620*/  @UP1 UMOV UR37, UR5 ;  /* 0x0000000500251c82 */ /* 0x000fe40008000000 */
[----:B------:R-:W-:Y:S01]  /*8630*/  @UP1 UMOV UR36, UR4 ;  /* 0x0000000400241c82 */ /* 0x000fe20008000000 */
[----:B------:R-:W-:Y:S05]  /*8640*/  BRA.U !UP0, `(.L_x_158) ;  /* 0x0000000108cc7547 */ /* 0x000fea000b800000 */
[----:B------:R-:W1:Y:S01]  /*8650*/  LDCU UR9, c[0x0][0xb20] ;  /* 0x00016400ff0977ac */ /* 0x000e620008000800 */
[----:B------:R-:W-:Y:S02]  /*8660*/  UIMAD.WIDE.U32 UR4, UR49, UR55, URZ ;  /* 0x00000037310472a5 */ /* 0x000fe4000f8e00ff */
[----:B------:R-:W-:Y:S02]  /*8670*/  UIMAD.WIDE.U32 UR6, UR50, UR52, URZ ;  /* 0x00000034320672a5 */ /* 0x000fe4000f8e00ff */
[----:B------:R-:W-:Y:S02]  /*8680*/  UIMAD.WIDE.U32 UR10, UR36, UR55, URZ ;  /* 0x00000037240a72a5 */ /* 0x000fe4000f8e00ff */
[----:B------:R-:W-:Y:S02]  /*8690*/  UISETP.NE.AND UP0, UPT, UR54, 0x1, UPT ;  /* 0x000000013600788c */ /* 0x000fe4000bf05270 */
[----:B------:R-:W-:Y:S02]  /*86a0*/  UISETP.NE.AND UP1, UPT, UR42, 0x1, UPT ;  /* 0x000000012a00788c */ /* 0x000fe4000bf25270 */
[----:B------:R-:W-:Y:S02]  /*86b0*/  UISETP.NE.AND UP2, UPT, UR39, 0x1, UPT ;  /* 0x000000012700788c */ /* 0x000fe4000bf45270 */
[----:B------:R-:W-:Y:S01]  /*86c0*/  UIMAD.WIDE.U32 UR12, UR37, UR52, URZ ;  /* 0x00000034250c72a5 */ /* 0x000fe2000f8e00ff */
[----:B------:R-:W-:Y:S01]  /*86d0*/  UMOV UR4, UR5 ;  /* 0x0000000500047c82 */ /* 0x000fe20008000000 */
[----:B------:R-:W-:Y:S01]  /*86e0*/  UMOV UR6, UR11 ;  /* 0x0000000b00067c82 */ /* 0x000fe20008000000 */
[----:B-1----:R-:W-:Y:S03]  /*86f0*/  USHF.R.U32.HI UR8, URZ, UR9, UR4 ;  /* 0x00000009ff087299 */ /* 0x002fe60008011604 */
[----:B------:R-:W-:Y:S02]  /*8700*/  UMOV UR4, UR7 ;  /* 0x0000000700047c82 */ /* 0x000fe40008000000 */
[----:B------:R-:W-:Y:S02]  /*8710*/  USHF.R.U32.HI UR5, URZ, UR53, UR4 ;  /* 0x00000035ff057299 */ /* 0x000fe40008011604 */
[----:B------:R-:W-:Y:S02]  /*8720*/  USEL UR4, UR49, UR8, !UP0 ;  /* 0x0000000831047287 */ /* 0x000fe4000c000000 */
[----:B------:R-:W-:Y:S02]  /*8730*/  USHF.R.U32.HI UR8, URZ, UR9, UR6 ;  /* 0x00000009ff087299 */ /* 0x000fe40008011606 */
[----:B------:R-:W-:Y:S02]  /*8740*/  UIMAD.WIDE.U32 UR6, UR4, UR40, URZ ;  /* 0x00000028040672a5 */ /* 0x000fe4000f8e00ff */
[----:B------:R-:W-:Y:S02]  /*8750*/  USEL UR9, UR50, UR5, !UP1 ;  /* 0x0000000532097287 */ /* 0x000fe4000c800000 */
[----:B------:R-:W-:Y:S02]  /*8760*/  USEL UR8, UR36, UR8, !UP0 ;  /* 0x0000000824087287 */ /* 0x000fe4000c000000 */
[----:B------:R-:W-:Y:S01]  /*8770*/  UIMAD.WIDE.U32 UR10, UR9, UR40, URZ ;  /* 0x00000028090a72a5 */ /* 0x000fe2000f8e00ff */
[----:B------:R-:W-:Y:S01]  /*8780*/  UMOV UR6, UR7 ;  /* 0x0000000700067c82 */ /* 0x000fe20008000000 */
[----:B------:R-:W-:Y:S01]  /*8790*/  UMOV UR5, UR13 ;  /* 0x0000000d00057c82 */ /* 0x000fe20008000000 */
[----:B------:R-:W-:Y:S02]  /*87a0*/  @UP2 USHF.R.U32.HI UR4, URZ, UR41, UR6 ;  /* 0x00000029ff042299 */ /* 0x000fe40008011606 */
[----:B------:R-:W-:Y:S02]  /*87b0*/  USHF.R.U32.HI UR5, URZ, UR53, UR5 ;  /* 0x00000035ff057299 */ /* 0x000fe40008011605 */
[----:B------:R-:W-:Y:S02]  /*87c0*/  UIMAD UR4, UR39, UR4, URZ ;  /* 0x00000004270472a4 */ /* 0x000fe4000f8e02ff */
[----:B------:R-:W-:Y:S02]  /*87d0*/  USEL UR5, UR37, UR5, !UP1 ;  /* 0x0000000525057287 */ /* 0x000fe4000c800000 */
[----:B------:R-:W-:Y:S01]  /*87e0*/  UISETP.GE.AND UP0, UPT, UR8, UR4, UPT ;  /* 0x000000040800728c */ /* 0x000fe2000bf06270 */
[----:B------:R-:W-:Y:S01]  /*87f0*/  UMOV UR6, UR11 ;  /* 0x0000000b00067c82 */ /* 0x000fe20008000000 */
[----:B------:R-:W-:Y:S02]  /*8800*/  UIMAD.WIDE.U32 UR10, UR8, UR40, URZ ;  /* 0x00000028080a72a5 */ /* 0x000fe4000f8e00ff */
[----:B------:R-:W-:Y:S04]  /*8810*/  @UP2 USHF.R.U32.HI UR9, URZ, UR41, UR6 ;  /* 0x00000029ff092299 */ /* 0x000fe80008011606 */
[----:B------:R-:W-:Y:S01]  /*8820*/  UIMAD UR6, UR39, UR9, URZ ;  /* 0x00000009270672a4 */ /* 0x000fe2000f8e02ff */
[----:B------:R-:W-:Y:S03]  /*8830*/  UMOV UR4, UR11 ;  /* 0x0000000b00047c82 */ /* 0x000fe60008000000 */
[----:B------:R-:W-:Y:S02]  /*8840*/  UISETP.GE.OR UP0, UPT, UR5, UR6, UP0 ;  /* 0x000000060500728c */ /* 0x000fe40008706670 */
[----:B------:R-:W-:Y:S02]  /*8850*/  USHF.R.U32.HI UR4, URZ, UR41, UR4 ;  /* 0x00000029ff047299 */ /* 0x000fe40008011604 */
[----:B------:R-:W-:Y:S02]  /*8860*/  UIMAD.WIDE.U32 UR6, UR5, UR40, URZ ;  /* 0x00000028050672a5 */ /* 0x000fe4000f8e00ff */
[----:B------:R-:W-:Y:S02]  /*8870*/  USEL UR11, UR8, UR4, !UP2 ;  /* 0x00000004080b7287 */ /* 0x000fe4000d000000 */
[----:B------:R-:W-:Y:S02]  /*8880*/  UIADD3 UR6, UPT, UPT, -UR5, URZ, URZ ;  /* 0x000000ff05067290 */ /* 0x000fe4000fffe1ff */
[----:B------:R-:W-:Y:S02]  /*8890*/  UIADD3 UR10, UPT, UPT, -UR11, URZ, URZ ;  /* 0x000000ff0b0a7290 */ /* 0x000fe4000fffe1ff */
[----:B------:R-:W-:Y:S02]  /*88a0*/  UIMAD UR6, UR42, UR6, UR37 ;  /* 0x000000062a0672a4 */ /* 0x000fe4000f8e0225 */
[----:B------:R-:W-:Y:S01]  /*88b0*/  UIMAD UR10, UR39, UR10, UR8 ;  /* 0x0000000a270a72a4 */ /* 0x000fe2000f8e0208 */
[----:B------:R-:W-:Y:S01]  /*88c0*/  @!UP0 UMOV UR4, UR7 ;  /* 0x0000000700048c82 */ /* 0x000fe20008000000 */
[----:B------:R-:W-:Y:S02]  /*88d0*/  UIADD3 UR7, UPT, UPT, -UR8, URZ, URZ ;  /* 0x000000ff08077290 */ /* 0x000fe4000fffe1ff */
[----:B------:R-:W-:Y:S04]  /*88e0*/  @!UP0 USHF.R.U32.HI UR4, URZ, UR41, UR4 ;  /* 0x00000029ff048299 */ /* 0x000fe80008011604 */
[----:B------:R-:W-:Y:S04]  /*88f0*/  @!UP0 USEL UR4, UR5, UR4, !UP2 ;  /* 0x0000000405048287 */ /* 0x000fe8000d000000 */
[----:B------:R-:W-:Y:S02]  /*8900*/  @!UP0 UIMAD UR9, UR9, UR10, UR4 ;  /* 0x0000000a090982a4 */ /* 0x000fe4000f8e0204 */
[----:B------:R-:W-:Y:S02]  /*8910*/  @!UP0 UIADD3 UR10, UPT, UPT, UR11, -UR4, URZ ;  /* 0x800000040b0a8290 */ /* 0x000fe4000fffe0ff */
[----:B------:R-:W-:Y:S02]  /*8920*/  UIMAD UR4, UR54, UR7, UR36 ;  /* 0x00000007360472a4 */ /* 0x000fe4000f8e0224 */
[----:B------:R-:W-:Y:S03]  /*8930*/  @!UP0 UIMAD UR8, UR10, UR39, UR5 ;  /* 0x000000270a0882a4 */ /* 0x000fe6000f8e0205 */
[----:B------:R-:W-:Y:S02]  /*8940*/  @!UP0 UMOV UR5, UR9 ;  /* 0x0000000900058c82 */ /* 0x000fe40008000000 */
[----:B------:R-:W-:Y:S02]  /*8950*/  UIMAD UR37, UR5, UR42, UR6 ;  /* 0x0000002a052572a4 */ /* 0x000fe4000f8e0206 */
[----:B------:R-:W-:Y:S11]  /*8960*/  UIMAD UR36, UR8, UR54, UR4 ;  /* 0x00000036082472a4 */ /* 0x000ff6000f8e0204 */
[----:B------:R-:W-:Y:S01]  /*8970*/  @!UPT UIADD3 URZ, UPT, UPT, URZ, URZ, URZ ;  /* 0x000000fffffff290 */ /* 0x000fe2000fffe0ff */
.L_x_158:
[----:B------:R-:W-:Y:S01]  /*8980*/  UISETP.NE.AND UP0, UPT, UR38, 0x1, UPT ;  /* 0x000000012600788c */ /* 0x000fe2000bf05270 */
[----:B------:R-:W-:Y:S04]  /*8990*/  @P0 SHF.R.U32.HI R4, RZ, 0x10, R5 ;  /* 0x00000010ff040819 */ /* 0x000fe80000011605 */
[----:B------:R-:W-:Y:S06]  /*89a0*/  @P0 R2UR UR51, R4 ;  /* 0x00000000043302ca */ /* 0x000fec00000e0000 */
[----:B------:R-:W1:Y:S01]  /*89b0*/  @!UP0 LDCU.128 UR12, c[0x0][0xb10] ;  /* 0x00016200ff0c87ac */ /* 0x000e620008000c00 */
[----:B------:R-:W2:Y:S01]  /*89c0*/  @!UP0 LDCU UR5, c[0x0][0xb0c] ;  /* 0x00016180ff0587ac */ /* 0x000ea20008000800 */
[----:B------:R-:W3:Y:S01]  /*89d0*/  @!UP0 LDCU UR10, c[0x0][0xb20] ;  /* 0x00016400ff0a87ac */ /* 0x000ee20008000800 */
[----:B-1----:R-:W-:Y:S02]  /*89e0*/  UIMAD.WIDE.U32 UR8, UR37, UR12, URZ ;  /* 0x0000000c250872a5 */ /* 0x002fe4000f8e00ff */
[----:B------:R-:W-:Y:S02]  /*89f0*/  UIMAD.WIDE.U32 UR6, UR36, UR15, URZ ;  /* 0x0000000f240672a5 */ /* 0x000fe4000f8e00ff */
[----:B------:R-:W-:Y:S03]  /*8a00*/  @!UP0 UISETP.NE.AND UP1, UPT, UR14, 0x1, UPT ;  /* 0x000000010e00888c */ /* 0x000fe6000bf25270 */
[----:B------:R-:W-:Y:S01]  /*8a10*/  @!UP0 UMOV UR4, UR9 ;  /* 0x0000000900048c82 */ /* 0x000fe20008000000 */
[----:B--2---:R-:W-:Y:S02]  /*8a20*/  @!UP0 UISETP.NE.AND UP2, UPT, UR5, 0x1, UPT ;  /* 0x000000010500888c */ /* 0x004fe4000bf45270 */
[----:B------:R-:W-:Y:S01]  /*8a30*/  @!UP0 USHF.R.U32.HI UR4, URZ, UR13, UR4 ;  /* 0x0000000dff048299 */ /* 0x000fe20008011604 */
[----:B------:R-:W-:Y:S02]  /*8a40*/  @!UP0 UMOV UR6, UR7 ;  /* 0x0000000700068c82 */ /* 0x000fe40008000000 */
[----:B---3--:R-:W-:Y:S02]  /*8a50*/  @!UP0 USHF.R.U32.HI UR6, URZ, UR10, UR6 ;  /* 0x0000000aff068299 */ /* 0x008fe40008011606 */
[----:B------:R-:W-:Y:S02]  /*8a60*/  @!UP0 USEL UR7, UR37, UR4, !UP2 ;  /* 0x0000000425078287 */ /* 0x000fe4000d000000 */
[----:B------:R-:W-:Y:S04]  /*8a70*/  @!UP0 USEL UR6, UR36, UR6, !UP1 ;  /* 0x0000000624068287 */ /* 0x000fe8000c800000 */
[----:B------:R-:W-:Y:S02]  /*8a80*/  @!UP0 UIADD3 UR4, UPT, UPT, -UR7, UR6, URZ ;  /* 0x0000000607048290 */ /* 0x000fe4000fffe1ff */
[----:B------:R-:W-:Y:S02]  /*8a90*/  @!UP0 UIADD3 UR6, UPT, UPT, UR7, -UR6, URZ ;  /* 0x8000000607068290 */ /* 0x000fe4000fffe0ff */
[----:B------:R-:W-:Y:S02]  /*8aa0*/  @!UP0 UIMAD UR37, UR4, UR5, UR37 ;  /* 0x00000005042582a4 */ /* 0x000fe4000f8e0225 */
[----:B------:R-:W-:Y:S02]  /*8ab0*/  @!UP0 UIMAD UR36, UR6, UR14, UR36 ;  /* 0x0000000e062482a4 */ /* 0x000fe4000f8e0224 */
[----:B------:R-:W-:Y:S09]  /*8ac0*/  ULOP3.LUT UP0, URZ, UR62, 0x1b0, URZ, 0xc0, !UPT ;  /* 0x000001b03eff7892 */ /* 0x000ff2000f80c0ff */
[----:B------:R-:W-:Y:S05]  /*8ad0*/  BRA.U !UP0, `(.L_x_159) ;  /* 0x0000000108407547 */ /* 0x000fea000b800000 */
[----:B------:R-:W1:Y:S01]  /*8ae0*/  LDCU.64 UR8, c[0x4][0x80] ;  /* 0x01001000ff0877ac */ /* 0x000e620008000a00 */
[----:B------:R-:W-:Y:S01]  /*8af0*/  MOV R15, 0x0 ;  /* 0x00000000000f7802 */ /* 0x000fe20000000f00 */
[----:B------:R-:W-:Y:S02]  /*8b00*/  HFMA2 R12, -RZ, RZ, 0, 5.9604644775390625e-08 ;  /* 0x00000001ff0c7431 */ /* 0x000fe400000001ff */
[----:B------:R-:W-:Y:S02]  /*8b10*/  IMAD.MOV.U32 R8, RZ, RZ, 0x70 ;  /* 0x00000070ff087424 */ /* 0x000fe400078e00ff */
[----:B------:R-:W-:Y:S01]  /*8b20*/  IMAD.MOV.U32 R13, RZ, RZ, RZ ;  /* 0x000000ffff0d7224 */ /* 0x000fe200078e00ff */
[----:B------:R-:W2:Y:S01]  /*8b30*/  LDCU.64 UR6, c[0x4][0x88] ;  /* 0x01001100ff0677ac */ /* 0x000ea20008000a00 */
[----:B------:R-:W3:Y:S01]  /*8b40*/  LDC.64 R14, c[0x4][R15] ;  /* 0x010000000f0e7b82 */ /* 0x000ee20000000a00 */
[----:B------:R-:W4:Y:S01]  /*8b50*/  LDCU.64 UR4, c[0x4][0x8] ;  /* 0x01000100ff0477ac */ /* 0x000f220008000a00 */
[----:B-1----:R-:W-:Y:S01]  /*8b60*/  MOV R5, UR9 ;  /* 0x0000000900057c02 */ /* 0x002fe20008000f00 */
[----:B------:R-:W-:Y:S01]  /*8b70*/  IMAD.U32 R4, RZ, RZ, UR8 ;  /* 0x00000008ff047e24 */ /* 0x000fe2000f8e00ff */
[----:B--2---:R-:W-:Y:S01]  /*8b80*/  MOV R7, UR7 ;  /* 0x0000000700077c02 */ /* 0x004fe20008000f00 */
[----:B------:R-:W-:Y:S01]  /*8b90*/  IMAD.U32 R6, RZ, RZ, UR6 ;  /* 0x00000006ff067e24 */ /* 0x000fe2000f8e00ff */
[----:B----4-:R-:W-:Y:S01]  /*8ba0*/  MOV R11, UR5 ;  /* 0x00000005000b7c02 */ /* 0x010fe20008000f00 */
[----:B------:R-:W-:Y:S02]  /*8bb0*/  IMAD.U32 R10, RZ, RZ, UR4 ;  /* 0x00000004ff0a7e24 */ /* 0x000fe4000f8e00ff */
[----:B------:R-:W-:Y:S07]  /*8bc0*/  LEPC R20, `(.L_x_159) ;  /* 0x000000001014794e */ /* 0x000fee0000000000 */
[----:B---3-5:R-:W-:Y:S05]  /*8bd0*/  CALL.ABS.NOINC R14 ;  /* 0x000000000e007343 */ /* 0x028fea0003c00000 */
.L_x_159:
[----:B------:R-:W-:Y:S01]  /*8be0*/  LOP3.LUT P0, RZ, R89, 0x1b0, RZ, 0xc0, !PT ;  /* 0x000001b059ff7812 */ /* 0x000fe2000780c0ff */
[----:B------:R-:W-:Y:S11]  /*8bf0*/  BSSY.RECONVERGENT B6, `(.L_x_160) ;  /* 0x0000013000067945 */ /* 0x000ff60003800200 */
[----:B------:R-:W-:Y:S01]  /*8c00*/  @!UPT UIADD3 URZ, UPT, UPT, URZ, URZ, URZ ;  /* 0x000000fffffff290 */ /* 0x000fe2000fffe0ff */
[----:B------:R-:W-:Y:S05]  /*8c10*/  @!P0 BRA `(.L_x_161) ;  /* 0x0000000000408947 */ /* 0x000fea0003800000 */
        /* <DEDUP_REMOVED lines=16> */
.L_x_161:
[----:B------:R-:W-:Y:S05]  /*8d20*/  BSYNC.RECONVERGENT B6 ;  /* 0x0000000000067941 */ /* 0x000fea0003800200 */
.L_x_160:
[----:B------:R-:W-:Y:S02]  /*8d30*/  R2UR UR4, R84 ;  /* 0x00000000540472ca */ /* 0x000fe400000e0000 */
[----:B------:R-:W-:Y:S02]  /*8d40*/  ISETP.NE.U32.AND P3, PT, R76, RZ, PT ;  /* 0x000000ff4c00720c */ /* 0x000fe40003f65070 */
[----:B------:R-:W-:Y:S02]  /*8d50*/  ISETP.NE.U32.AND P4, PT, R72, RZ, PT ;  /* 0x000000ff4800720c */ /* 0x000fe40003f85070 */
[----:B------:R-:W-:Y:S02]  /*8d60*/  ISETP.NE.AND.EX P3, PT, R77, RZ, PT, P3 ;  /* 0x000000ff4d00720c */ /* 0x000fe40003f65330 */
[----:B------:R-:W-:Y:S02]  /*8d70*/  PLOP3.LUT P1, PT, PT, PT, PT, 0x8, 0x80 ;  /* 0x000000000080781c */ /* 0x000fe40003f2e170 */
[----:B------:R-:W-:Y:S03]  /*8d80*/  ISETP.NE.AND.EX P4, PT, R73, RZ, PT, P4 ;  /* 0x000000ff4900720c */ /* 0x000fe60003f85340 */
[----:B------:R-:W-:Y:S06]  /*8d90*/  UISETP.NE.AND UP1, UPT, UR4, URZ, UPT ;  /* 0x000000ff0400728c */ /* 0x000fec000bf25270 */
[----:B------:R-:W-:Y:S05]  /*8da0*/  PLOP3.LUT P0, PT, PT, PT, UP1, 0x80, 0x8 ;  /* 0x000000000008781c */ /* 0x000fea0003f0f018 */
[----:B------:R-:W1:Y:S08]  /*8db0*/  @UP1 LDCU.64 UR4, c[0x0][0x888] ;  /* 0x00011100ff0417ac */ /* 0x000e700008000a00 */
[----:B------:R-:W-:Y:S01]  /*8dc0*/  @P0 PLOP3.LUT P1, PT, P3, PT, PT, 0x80, 0x8 ;  /* 0x000000000008081c */ /* 0x000fe20001f2f070 */
[----:B-1----:R-:W-:Y:S04]  /*8dd0*/  @UP1 UISETP.NE.U32.AND UP0, UPT, UR4, URZ, UPT ;  /* 0x000000ff0400128c */ /* 0x002fe8000bf05070 */
[----:B------:R-:W-:Y:S04]  /*8de0*/  @UP1 UISETP.NE.AND.EX UP0, UPT, UR5, URZ, UPT, UP0 ;  /* 0x000000ff0500128c */ /* 0x000fe8000bf05300 */
[----:B------:R-:W-:Y:S01]  /*8df0*/  @UP1 USEL UR4, URZ, 0xffffffff, UP0 ;  /* 0xffffffffff041887 */ /* 0x000fe20008000000 */
[----:B------:R-:W-:Y:S11]  /*8e00*/  @!P3 BRA `(.L_x_162) ;  /* 0x000000000030b947 */ /* 0x000ff60003800000 */
[----:B------:R-:W-:Y:S01]  /*8e10*/  ISETP.NE.U32.AND P2, PT, R74, RZ, PT ;  /* 0x000000ff4a00720c */ /* 0x000fe20003f45070 */
[----:B------:R-:W1:Y:S01]  /*8e20*/  LDCU.64 UR6, c[0x0][0x358] ;  /* 0x00006b00ff0677ac */ /* 0x000e620008000a00 */
[----:B------:R-:W-:Y:S02]  /*8e30*/  IMAD.MOV.U32 R79, RZ, RZ, 0x1 ;  /* 0x00000001ff4f7424 */ /* 0x000fe400078e00ff */
[----:B------:R-:W-:Y:S11]  /*8e40*/  ISETP.NE.AND.EX P2, PT, R75, RZ, PT, P2 ;  /* 0x000000ff4b00720c */ /* 0x000ff60003f45320 */
[----:B------:R-:W-:Y:S02]  /*8e50*/  @!UPT UIADD3 URZ, UPT, UPT, URZ, URZ, URZ ;  /* 0x000000fffffff290 */ /* 0x000fe4000fffe0ff */
[----:B------:R-:W2:Y:S01]  /*8e60*/  @P2 LDC.64 R4, c[0x0][0x888] ;  /* 0x00022200ff042b82 */ /* 0x000ea20000000a00 */
[----:B------:R-:W-:Y:S04]  /*8e70*/  @P2 IMAD R0, R76, UR46, RZ ;  /* 0x0000002e4c002c24 */ /* 0x000fe8000f8e02ff */
[----:B--2---:R-:W-:Y:S04]  /*8e80*/  @P2 IMAD.WIDE R4, R0, 0x4, R4 ;  /* 0x0000000400042825 */ /* 0x004fe800078e0204 */
[----:B------:R-:W-:Y:S01]  /*8e90*/  HFMA2 R0, -RZ, RZ, 0, 5.9604644775390625e-08 ;  /* 0x00000001ff007431 */ /* 0x000fe200000001ff */
[----:B-1---5:R1:W5:Y:S04]  /*8ea0*/  @P2 LDG.E R39, desc[UR6][R4.64] ;  /* 0x0000000604272981 */ /* 0x022368000c1e1900 */
[----:B------:R-:W-:Y:S01]  /*8eb0*/  @!P2 PRMT R79, R0, 0x7610, R79 ;  /* 0x00007610004fa816 */ /* 0x000fe2000000004f */
[----:B-1----:R-:W2:Y:S06]  /*8ec0*/  @!P2 LDC R39, c[0x0][0x880] ;  /* 0x00022000ff27ab82 */ /* 0x002eac0000000800 */
.L_x_162:
[----:B------:R-:W-:Y:S05]  /*8ed0*/  @!P4 BRA `(.L_x_163) ;  /* 0x000000000024c947 */ /* 0x000fea0003800000 */
[----:B------:R-:W-:Y:S01]  /*8ee0*/  ISETP.NE.U32.AND P2, PT, R70, RZ, PT ;  /* 0x000000ff4600720c */ /* 0x000fe20003f45070 */
[----:B------:R-:W1:Y:S03]  /*8ef0*/  LDCU.64 UR6, c[0x0][0x358] ;  /* 0x00006b00ff0677ac */ /* 0x000e660008000a00 */
[----:B------:R-:W-:Y:S11]  /*8f00*/  ISETP.NE.AND.EX P2, PT, R71, RZ, PT, P2 ;  /* 0x000000ff4700720c */ /* 0x000ff60003f45320 */
[----:B------:R-:W-:Y:S02]  /*8f10*/  @!UPT UIADD3 URZ, UPT, UPT, URZ, URZ, URZ ;  /* 0x000000fffffff290 */ /* 0x000fe4000fffe0ff */
[----:B------:R-:W3:Y:S01]  /*8f20*/  @P2 LDC.64 R4, c[0x0][0x8a8] ;  /* 0x00022a00ff042b82 */ /* 0x000ee20000000a00 */
[----:B------:R-:W-:Y:S04]  /*8f30*/  @P2 IMAD R0, R72, UR46, RZ ;  /* 0x0000002e48002c24 */ /* 0x000fe8000f8e02ff */
[----:B---3--:R-:W-:Y:S05]  /*8f40*/  @P2 IMAD.WIDE R4, R0, 0x4, R4 ;  /* 0x0000000400042825 */ /* 0x008fea00078e0204 */
[----:B-1---5:R1:W5:Y:S02]  /*8f50*/  @P2 LDG.E R38, desc[UR6][R4.64] ;  /* 0x0000000604262981 */ /* 0x022364000c1e1900 */
[----:B-1----:R-:W3:Y:S02]  /*8f60*/  @!P2 LDC R38, c[0x0][0x8a0] ;  /* 0x00022800ff26ab82 */ /* 0x002ee40000000800 */
.L_x_163:
[----:B--2--5:R-:W-:Y:S01]  /*8f70*/  @P0 FSETP.NEU.AND P4, PT, R39, RZ, PT ;  /* 0x000000ff2700020b */ /* 0x024fe20003f8d000 */
[----:B------:R-:W-:Y:S01]  /*8f80*/  IMAD.U32 R0, RZ, RZ, UR4 ;  /* 0x00000004ff007e24 */ /* 0x000fe2000f8e00ff */
[----:B------:R-:W-:Y:S01]  /*8f90*/  @P0 LOP3.LUT P2, RZ, R79, 0xff, RZ, 0xc0, !PT ;  /* 0x000000ff4fff0812 */ /* 0x000fe2000784c0ff */
[----:B------:R-:W-:Y:S01]  /*8fa0*/  BSSY B1, `(.L_x_164) ;  /* 0x0000035000017945 */ /* 0x000fe20003800000 */
[----:B------:R-:W-:Y:S01]  /*8fb0*/  @P0 SEL R3, RZ, 0xffffffff, P4 ;  /* 0xffffffffff030807 */ /* 0x000fe20002000000 */
[----:B------:R-:W-:Y:S01]  /*8fc0*/  IMAD.IADD R2, R37, 0x1, R2 ;  /* 0x0000000125027824 */ /* 0x000fe200078e0202 */
[----:B------:R-:W-:Y:S02]  /*8fd0*/  LEA R90, R36, UR44, 0x3 ;  /* 0x0000002c245a7c11 */ /* 0x000fe4000f8e18ff */
[----:B------:R-:W-:Y:S02]  /*8fe0*/  CS2R R18, SRZ ;  /* 0x0000000000127805 */ /* 0x000fe4000001ff00 */
[----:B------:R-:W-:Y:S02]  /*8ff0*/  @P1 SEL R3, R0, R3, !P2 ;  /* 0x0000000300031207 */ /* 0x000fe40005000000 */
[----:B------:R-:W-:Y:S02]  /*9000*/  CS2R R16, SRZ ;  /* 0x0000000000107805 */ /* 0x000fe4000001ff00 */
[----:B------:R-:W-:Y:S02]  /*9010*/  PLOP3.LUT P5, PT, PT, PT, PT, 0x8, 0x80 ;  /* 0x000000000080781c */ /* 0x000fe40003fae170 */
[----:B------:R-:W-:Y:S02]  /*9020*/  CS2R R26, SRZ ;  /* 0x00000000001a7805 */ /* 0x000fe4000001ff00 */
[----:B------:R-:W-:Y:S02]  /*9030*/  @P0 LOP3.LUT R3, R3, 0x1, RZ, 0xc0, !PT ;  /* 0x0000000103030812 */ /* 0x000fe400078ec0ff */
[----:B------:R-:W-:Y:S02]  /*9040*/  CS2R R24, SRZ ;  /* 0x0000000000187805 */ /* 0x000fe4000001ff00 */
[----:B------:R-:W-:Y:S11]  /*9050*/  ISETP.NE.U32.OR P1, PT, R3, 0x1, !P0 ;  /* 0x000000010300780c */ /* 0x000ff60004725470 */
[----:B------:R-:W-:Y:S02]  /*9060*/  @!UPT UIADD3 URZ, UPT, UPT, URZ, URZ, URZ ;  /* 0x000000fffffff290 */ /* 0x000fe4000fffe0ff */
[----:B------:R-:W-:Y:S04]  /*9070*/  @P1 SHF.L.U32 R0, R85, 0x1f, RZ ;  /* 0x0000001f55001819 */ /* 0x000fe800000006ff */
[----:B------:R1:W2:Y:S02]  /*9080*/  @P1 SYNCS.PHASECHK.TRANS64.TRYWAIT P0, [UR44+0x480], R0 ;  /* 0x00048000ff0015a7 */ /* 0x0002a4000800112c */
[----:B-1----:R-:W-:Y:S04]  /*9090*/  SHF.L.U32 R0, R87, 0x1f, RZ ;  /* 0x0000001f57007819 */ /* 0x002fe800000006ff */
[----:B------:R1:W4:Y:S01]  /*90a0*/  SYNCS.PHASECHK.TRANS64.TRYWAIT P4, [R90+URZ+0x4b0], R0 ;  /* 0x0004b0005a0075a7 */ /* 0x00032200080811ff */
[----:B--2---:R-:W-:Y:S01]  /*90b0*/  @P1 PLOP3.LUT P5, PT, P0, PT, PT, 0x8, 0x80 ;  /* 0x000000000080181c */ /* 0x004fe200007ae170 */
[----:B------:R-:W-:Y:S01]  /*90c0*/  @!UPT UIADD3 URZ, UPT, UPT, URZ, URZ, URZ ;  /* 0x000000fffffff290 */ /* 0x000fe2000fffe0ff */
[----:B-1----:R-:W-:Y:S11]  /*90d0*/  @!P1 BRA `(.L_x_165) ;  /* 0x0000000000849947 */ /* 0x002ff60003800000 */
[----:B------:R-:W-:Y:S01]  /*90e0*/  ISETP.NE.U32.AND P0, PT, RZ, UR60, PT ;  /* 0x0000003cff007c0c */ /* 0x000fe2000bf05070 */
[----:B------:R-:W-:Y:S01]  /*90f0*/  BSSY B0, `(.L_x_166) ;  /* 0x0000012000007945 */ /* 0x000fe20003800000 */
[----:B------:R-:W-:Y:S02]  /*9100*/  FSETP.NEU.AND P2, PT, R39, RZ, PT ;  /* 0x000000ff2700720b */ /* 0x000fe40003f4d000 */
[----:B------:R-:W-:Y:S02]  /*9110*/  CS2R R26, SRZ ;  /* 0x00000000001a7805 */ /* 0x000fe4000001ff00 */
[----:B------:R-:W-:Y:S02]  /*9120*/  ISETP.NE.AND.EX P0, PT, RZ, UR61, PT, P0 ;  /* 0x0000003dff007c0c */ /* 0x000fe4000bf05300 */
[----:B------:R-:W-:Y:S02]  /*9130*/  CS2R R24, SRZ ;  /* 0x0000000000187805 */ /* 0x000fe4000001ff00 */
[----:B------:R-:W-:Y:S02]  /*9140*/  LOP3.LUT P1, RZ, R79, 0xff, RZ, 0xc0, !PT ;  /* 0x000000ff4fff7812 */ /* 0x000fe4000782c0ff */
[----:B------:R-:W-:Y:S02]  /*9150*/  CS2R R18, SRZ ;  /* 0x0000000000127805 */ /* 0x000fe4000001ff00 */
[----:B------:R-:W-:Y:S02]  /*9160*/  SEL R3, RZ, 0xffffffff, P2 ;  /* 0xffffffffff037807 */ /* 0x000fe40001000000 */
[----:B------:R-:W-:Y:S02]  /*9170*/  CS2R R16, SRZ ;  /* 0x0000000000107805 */ /* 0x000fe4000001ff00 */
[----:B------:R-:W-:Y:S04]  /*9180*/  SEL R4, RZ, 0xffffffff, P0 ;  /* 0xffffffffff047807 */ /* 0x000fe80000000000 */
[----:B------:R-:W-:Y:S04]  /*9190*/  @P3 SEL R3, R4, R3, !P1 ;  /* 0x0000000304033207 */ /* 0x000fe80004800000 */
[----:B------:R-:W-:Y:S04]  /*91a0*/  LOP3.LUT R3, R3, 0x1, RZ, 0xc0, !PT ;  /* 0x0000000103037812 */ /* 0x000fe800078ec0ff */
[----:B------:R-:W-:Y:S01]  /*91b0*/  ISETP.NE.U32.AND P0, PT, R3, 0x1, PT ;  /* 0x000000010300780c */ /* 0x000fe20003f05070 */
[----:B------:R-:W-:Y:S01]  /*91c0*/  @!UPT UIADD3 URZ, UPT, UPT, URZ, URZ, URZ ;  /* 0x000000fffffff290 */ /* 0x000fe2000fffe0ff */
[----:B------:R-:W-:Y:S11]  /*91d0*/  @!P5 BRA `(.L_x_167) ;  /* 0x00000000000cd947 */ /* 0x000ff60003800000 */
[----:B------:R-:W-:Y:S04]  /*91e0*/  SHF.L.U32 R4, R85, 0x1f, RZ ;  /* 0x0000001f55047819 */ /* 0x000fe800000006ff */
[----:B------:R-:W1:Y:S02]  /*91f0*/  SYNCS.PHASECHK.TRANS64.TRYWAIT P1, [UR44+0x480], R4 ;  /* 0x00048004ff0075a7 */ /* 0x000e64000802112c */
[----:B-1----:R-:W-:Y:S05]  /*9200*/  @!P1 BRA `(.L_x_168) ;  /* 0x0000002c00d89947 */ /* 0x002fea0003800000 */
.L_x_167:
[----:B------:R-:W-:Y:S05]  /*9210*/  BSYNC B0 ;  /* 0x0000000000007941 */ /* 0x000fea0003800000 */
.L_x_166:
[----:B------:R-:W2:Y:S01]  /*9220*/  S2UR UR5, SR_CgaCtaId ;  /* 0x00000000000579c3 */ /* 0x000ea20000008800 */
[----:B------:R1:W1:Y:S01]  /*9230*/  @P0 LDS.128 R24, [R78+UR44+0x600] ;  /* 0x0006002c4e180984 */ /* 0x0002620008000c00 */
[----:B------:R-:W-:Y:S01]  /*9240*/  UIADD3 UR4, UPT, UPT, UR44, 0x488, URZ ;  /* 0x000004882c047890 */ /* 0x000fe2000fffe0ff */
[----:B------:R-:W-:Y:S02]  /*9250*/  LOP3.LUT R85, R85, 0x1, RZ, 0x3c, !PT ;  /* 0x0000000155557812 */ /* 0x000fe400078e3cff */
[----:B------:R1:W1:Y:S01]  /*9260*/  @P0 LDS.128 R16, [R88+0x10] ;  /* 0x0000100058100984 */ /* 0x0002620000000c00 */
[----:B------:R-:W-:Y:S01]  /*9270*/  @!PT LDS RZ, [RZ] ;  /* 0x00000000fffff984 */ /* 0x000fe20000000800 */
[----:B------:R-:W-:Y:S01]  /*9280*/  @!PT LDS RZ, [RZ] ;  /* 0x00000000fffff984 */ /* 0x000fe20000000800 */
[----:B------:R-:W-:Y:S01]  /*9290*/  @!PT LDS RZ, [RZ] ;  /* 0x00000000fffff984 */ /* 0x000fe20000000800 */
[----:B------:R-:W-:Y:S01]  /*92a0*/  @!PT LDS RZ, [RZ] ;  /* 0x00000000fffff984 */ /* 0x000fe20000000800 */
[----:B------:R5:W-:Y:S06]  /*92b0*/  MEMBAR.ALL.CTA ;  /* 0x0000000000007992 */ /* 0x000bec0000008000 */
[----:B-----5:R-:W5:Y:S01]  /*92c0*/  FENCE.VIEW.ASYNC.S ;  /* 0x00000000000073c6 */ /* 0x020f620000000000 */
[----:B--2---:R-:W-:Y:S09]  /*92d0*/  UPRMT UR4, UR5, 0x654, UR4 ;  /* 0x0000065405047896 */ /* 0x004ff20008000004 */
[----:B-----5:R-:W-:Y:S03]  /*92e0*/  SYNCS.ARRIVE.TRANS64.RED.A1T0 RZ, [UR4], RZ ;  /* 0x000000ffffff79a7 */ /* 0x020fe60008100404 */
.L_x_165:
[----:B------:R-:W-:Y:S05]  /*92f0*/  BSYNC B1 ;  /* 0x0000000000017941 */ /* 0x000fea0003800000 */
.L_x_164:
[----:B-1----:R-:W-:Y:S04]  /*9300*/  SHF.R.U32.HI R3, RZ, 0x15, R2 ;  /* 0x00000015ff037819 */ /* 0x002fe80000011602 */
[----:B------:R-:W-:Y:S01]  /*9310*/  LOP3.LUT P0, RZ, R3, 0x3, R80, 0x48, !PT ;  /* 0x0000000303ff7812 */ /* 0x000fe20007804850 */
[----:B------:R-:W-:Y:S01]  /*9320*/  @!UPT UIADD3 URZ, UPT, UPT, URZ, URZ, URZ ;  /* 0x000000fffffff290 */ /* 0x000fe2000fffe0ff */
[----:B----4-:R-:W-:Y:S11]  /*9330*/  @P4 BRA `(.L_x_169) ;  /* 0x0000000000084947 */ /* 0x010ff60003800000 */
[----:B------:R-:W1:Y:S02]  /*9340*/  SYNCS.PHASECHK.TRANS64.TRYWAIT P1, [R90+URZ+0x4b0], R0 ;  /* 0x0004b0005a0075a7 */ /* 0x000e6400080211ff */
[----:B-1----:R-:W-:Y:S05]  /*9350*/  @!P1 BRA `(.L_x_170) ;  /* 0x0000002c009c9947 */ /* 0x002fea0003800000 */
.L_x_169:
[----:B------:R-:W-:Y:S05]  /*9360*/  @!P0 BRA `(.L_x_171) ;  /* 0x0000000000408947 */ /* 0x000fea0003800000 */
[----:B------:R-:W2:Y:S01]  /*9370*/  LDCU.64 UR8, c[0x4][0x70] ;  /* 0x01000e00ff0877ac */ /* 0x000ea20008000a00 */
[----:B------:R-:W-:Y:S01]  /*9380*/  MOV R15, 0x0 ;  /* 0x00000000000f7802 */ /* 0x000fe20000000f00 */
[----:B------:R-:W-:Y:S02]  /*9390*/  HFMA2 R12, -RZ, RZ, 0, 5.9604644775390625e-08 ;  /* 0x00000001ff0c7431 */ /* 0x000fe400000001ff */
[----:B------:R-:W-:Y:S02]  /*93a0*/  IMAD.MOV.U32 R8, RZ, RZ, 0x192 ;  /* 0x00000192ff087424 */ /* 0x000fe400078e00ff */
[----:B------:R-:W-:Y:S01]  /*93b0*/  IMAD.MOV.U32 R13, RZ, RZ, RZ ;  /* 0x000000ffff0d7224 */ /* 0x000fe200078e00ff */
[----:B------:R-:W4:Y:S01]  /*93c0*/  LDCU.64 UR6, c[0x4][0x78] ;  /* 0x01000f00ff0677ac */ /* 0x000f220008000a00 */
[----:B------:R-:W1:Y:S01]  /*93d0*/  LDC.64 R14, c[0x4][R15] ;  /* 0x010000000f0e7b82 */ /* 0x000e620000000a00 */
[----:B------:R-:W5:Y:S01]  /*93e0*/  LDCU.64 UR4, c[0x4][0x10] ;  /* 0x01000200ff0477ac */ /* 0x000f620008000a00 */
[----:B--2---:R-:W-:Y:S01]  /*93f0*/  MOV R5, UR9 ;  /* 0x0000000900057c02 */ /* 0x004fe20008000f00 */
[----:B------:R-:W-:Y:S01]  /*9400*/  IMAD.U32 R4, RZ, RZ, UR8 ;  /* 0x00000008ff047e24 */ /* 0x000fe2000f8e00ff */
[----:B----4-:R-:W-:Y:S01]  /*9410*/  MOV R7, UR7 ;  /* 0x0000000700077c02 */ /* 0x010fe20008000f00 */
[----:B------:R-:W-:Y:S01]  /*9420*/  IMAD.U32 R6, RZ, RZ, UR6 ;  /* 0x00000006ff067e24 */ /* 0x000fe2000f8e00ff */
[----:B-----5:R-:W-:Y:S01]  /*9430*/  MOV R11, UR5 ;  /* 0x00000005000b7c02 */ /* 0x020fe20008000f00 */
[----:B------:R-:W-:Y:S02]  /*9440*/  IMAD.U32 R10, RZ, RZ, UR4 ;  /* 0x00000004ff0a7e24 */ /* 0x000fe4000f8e00ff */
[----:B------:R-:W-:Y:S07]  /*9450*/  LEPC R20, `(.L_x_171) ;  /* 0x000000001014794e */ /* 0x000fee0000000000 */
[----:B-1-3--:R-:W-:Y:S05]  /*9460*/  CALL.ABS.NOINC R14 ;  /* 0x000000000e007343 */ /* 0x00afea0003c00000 */
.L_x_171:
[----:B------:R-:W-:Y:S01]  /*9470*/  LOP3.LUT P0, RZ, R69, 0x60, RZ, 0xc0, !PT ;  /* 0x0000006045ff7812 */ /* 0x000fe2000780c0ff */
[----:B------:R-:W-:Y:S05]  /*9480*/  WARPSYNC.ALL ;  /* 0x0000000000007948 */ /* 0x000fea0003800000 */
[----:B------:R-:W-:Y:S01]  /*9490*/  R2UR UR4, R2 ;  /* 0x00000000020472ca */ /* 0x000fe200000e0000 */
[----:B------:R-:W-:Y:S01]  /*94a0*/  BSSY.RECONVERGENT B0, `(.L_x_172) ;  /* 0x00000ac000007945 */ /* 0x000fe20003800200 */
[-C--:B------:R-:W-:Y:S02]  /*94b0*/  F2FP.F16.E4M3.UNPACK_B R2, R24.reuse ;  /* 0x00000018ff02723e */ /* 0x080fe400020006ff */
[-C--:B------:R-:W-:Y:S02]  /*94c0*/  F2FP.F16.E4M3.UNPACK_B R4, R25.reuse ;  /* 0x00000019ff04723e */ /* 0x080fe400020006ff */
[----:B------:R-:W-:Y:S01]  /*94d0*/  F2FP.F16.E4M3.UNPACK_B R24, R24.H1 ;  /* 0x00000018ff18723e */ /* 0x000fe200030006ff */
[----:B-1----:R-:W-:Y:S01]  /*94e0*/  HADD2.F32 R0, -RZ, R2.H0_H0 ;  /* 0x20000002ff007230 */ /* 0x002fe20000004100 */
[----:B------:R-:W-:Y:S01]  /*94f0*/  F2FP.F16.E4M3.UNPACK_B R25, R25.H1 ;  /* 0x00000019ff19723e */ /* 0x000fe200030006ff */
[----:B------:R-:W-:Y:S01]  /*9500*/  HADD2.F32 R41, -RZ, R4.H0_H0 ;  /* 0x20000004ff297230 */ /* 0x000fe20000004100 */
[-C--:B------:R-:W-:Y:S01]  /*9510*/  F2FP.F16.E4M3.UNPACK_B R46, R26.reuse ;  /* 0x0000001aff2e723e */ /* 0x080fe200020006ff */
[--C-:B------:R-:W-:Y:S01]  /*9520*/  HADD2.F32 R3, -RZ, R24.reuse.H0_H0 ;  /* 0x20000018ff037230 */ /* 0x100fe20000004100 */
[----:B------:R-:W-:Y:S01]  /*9530*/  F2FP.F16.E4M3.UNPACK_B R48, R26.H1 ;  /* 0x0000001aff30723e */ /* 0x000fe200030006ff */
[----:B------:R-:W-:Y:S01]  /*9540*/  HADD2.F32 R40, -RZ, R24.H1_H1 ;  /* 0x30000018ff287230 */ /* 0x000fe20000004100 */
[-C--:B------:R-:W-:Y:S01]  /*9550*/  F2FP.F16.E4M3.UNPACK_B R50, R27.reuse ;  /* 0x0000001bff32723e */ /* 0x080fe200020006ff */
[----:B------:R-:W-:Y:S01]  /*9560*/  HADD2.F32 R42, -RZ, R4.H1_H1 ;  /* 0x30000004ff2a7230 */ /* 0x000fe20000004100 */
[----:B------:R-:W-:Y:S01]  /*9570*/  F2FP.F16.E4M3.UNPACK_B R52, R27.H1 ;  /* 0x0000001bff34723e */ /* 0x000fe200030006ff */
[--C-:B------:R-:W-:Y:S01]  /*9580*/  HADD2.F32 R43, -RZ, R25.reuse.H0_H0 ;  /* 0x20000019ff2b7230 */ /* 0x100fe20000004100 */
[-C--:B------:R-:W-:Y:S01]  /*9590*/  F2FP.F16.E4M3.UNPACK_B R54, R16.reuse ;  /* 0x00000010ff36723e */ /* 0x080fe200020006ff */
[----:B------:R-:W-:Y:S01]  /*95a0*/  HADD2.F32 R44, -RZ, R25.H1_H1 ;  /* 0x30000019ff2c7230 */ /* 0x000fe20000004100 */
[----:B------:R-:W-:Y:S01]  /*95b0*/  F2FP.F16.E4M3.UNPACK_B R56, R16.H1 ;  /* 0x00000010ff38723e */ /* 0x000fe200030006ff */
[----:B------:R-:W-:Y:S01]  /*95c0*/  HADD2.F32 R2, -RZ, R2.H1_H1 ;  /* 0x30000002ff027230 */ /* 0x000fe20000004100 */
[-C--:B------:R-:W-:Y:S01]  /*95d0*/  F2FP.F16.E4M3.UNPACK_B R58, R17.reuse ;  /* 0x00000011ff3a723e */ /* 0x080fe200020006ff */
[--C-:B------:R-:W-:Y:S01]  /*95e0*/  HADD2.F32 R45, -RZ, R46.reuse.H0_H0 ;  /* 0x2000002eff2d7230 */ /* 0x100fe20000004100 */
        /* <DEDUP_REMOVED lines=10> */
[----:B------:R-:W1:Y:S01]  /*9690*/  LDTM.x32 R4, tmem[UR4] ;  /* 0x00000004000479ee */ /* 0x000e6200082c0000 */
[----:B------:R-:W-:Y:S01]  /*96a0*/  NOP ;  /* 0x0000000000007918 */ /* 0x000fe20000000000 */
[----:B------:R-:W-:Y:S01]  /*96b0*/  IADD3 R90, PT, PT, R90, 0x4c0, RZ ;  /* 0x000004c05a5a7810 */ /* 0x000fe20007ffe0ff */
[--C-:B------:R-:W-:Y:S01]  /*96c0*/  HADD2.F32 R53, -RZ, R54.reuse.H0_H0 ;  /* 0x20000036ff357230 */ /* 0x100fe20000004100 */
[----:B------:R-:W-:Y:S01]  /*96d0*/  IADD3 R36, PT, PT, R36, 0x1, RZ ;  /* 0x0000000124247810 */ /* 0x000fe20007ffe0ff */
[----:B------:R-:W-:Y:S01]  /*96e0*/  HADD2.F32 R54, -RZ, R54.H1_H1 ;  /* 0x30000036ff367230 */ /* 0x000fe20000004100 */
[----:B------:R-:W-:Y:S01]  /*96f0*/  LOP3.LUT R90, R90, 0xfefffff8, RZ, 0xc0, !PT ;  /* 0xfefffff85a5a7812 */ /* 0x000fe200078ec0ff */
[--C-:B------:R-:W-:Y:S02]  /*9700*/  HADD2.F32 R57, -RZ, R58.reuse.H0_H0 ;  /* 0x2000003aff397230 */ /* 0x100fe40000004100 */
[----:B------:R-:W-:Y:S01]  /*9710*/  HADD2.F32 R58, -RZ, R58.H1_H1 ;  /* 0x3000003aff3a7230 */ /* 0x000fe20000004100 */
[----:B-1----:R1:W-:Y:S01]  /*9720*/  SYNCS.ARRIVE.TRANS64.RED.A1T0 RZ, [R90+URZ], RZ ;  /* 0x000000ff5aff79a7 */ /* 0x0023e200081004ff */
[--C-:B------:R-:W-:Y:S02]  /*9730*/  HADD2.F32 R61, -RZ, R62.reuse.H0_H0 ;  /* 0x2000003eff3d7230 */ /* 0x100fe40000004100 */
[----:B------:R-:W-:Y:S02]  /*9740*/  HADD2.F32 R62, -RZ, R62.H1_H1 ;  /* 0x3000003eff3e7230 */ /* 0x000fe40000004100 */
[--C-:B------:R-:W-:Y:S02]  /*9750*/  HADD2.F32 R65, -RZ, R66.reuse.H0_H0 ;  /* 0x20000042ff417230 */ /* 0x100fe40000004100 */
[----:B------:R-:W-:Y:S02]  /*9760*/  HADD2.F32 R66, -RZ, R66.H1_H1 ;  /* 0x30000042ff427230 */ /* 0x000fe40000004100 */
[--C-:B------:R-:W-:Y:S02]  /*9770*/  HADD2.F32 R51, -RZ, R52.reuse.H0_H0 ;  /* 0x20000034ff337230 */ /* 0x100fe40000004100 */
[----:B------:R-:W-:Y:S02]  /*9780*/  HADD2.F32 R52, -RZ, R52.H1_H1 ;  /* 0x30000034ff347230 */ /* 0x000fe40000004100 */
[--C-:B------:R-:W-:Y:S02]  /*9790*/  HADD2.F32 R55, -RZ, R56.reuse.H0_H0 ;  /* 0x20000038ff377230 */ /* 0x100fe40000004100 */
[C---:B---3--:R-:W-:Y:S01]  /*97a0*/  FMUL R4, R38.reuse, R4 ;  /* 0x0000000426047220 */ /* 0x048fe20000400000 */
[C---:B------:R-:W-:Y:S01]  /*97b0*/  FMUL R5, R38.reuse, R5 ;  /* 0x0000000526057220 */ /* 0x040fe20000400000 */
[C---:B------:R-:W-:Y:S01]  /*97c0*/  FMUL R8, R38.reuse, R8 ;  /* 0x0000000826087220 */ /* 0x040fe20000400000 */
[C---:B------:R-:W-:Y:S01]  /*97d0*/  FMUL R9, R38.reuse, R9 ;  /* 0x0000000926097220 */ /* 0x040fe20000400000 */
[C---:B------:R-:W-:Y:S01]  /*97e0*/  FFMA R4, R39.reuse, R0, R4 ;  /* 0x0000000027047223 */ /* 0x040fe20000000004 */
[C---:B------:R-:W-:Y:S01]  /*97f0*/  FFMA R5, R39.reuse, R2, R5 ;  /* 0x0000000227057223 */ /* 0x040fe20000000005 */
[C---:B------:R-:W-:Y:S01]  /*9800*/  FMUL R12, R38.reuse, R12 ;  /* 0x0000000c260c7220 */ /* 0x040fe20000400000 */
        /* <DEDUP_REMOVED lines=15> */
[C---:B------:R-:W-:Y:S01]  /*9900*/  FFMA R6, R39.reuse, R3, R6 ;  /* 0x0000000327067223 */ /* 0x040fe20000000006 */
[C---:B------:R-:W-:Y:S01]  /*9910*/  FFMA R7, R39.reuse, R40, R7 ;  /* 0x0000002827077223 */ /* 0x040fe20000000007 */
[C---:B------:R-:W-:Y:S01]  /*9920*/  FFMA R8, R39.reuse, R41, R8 ;  /* 0x0000002927087223 */ /* 0x040fe20000000008 */
[C---:B------:R-:W-:Y:S01]  /*9930*/  FFMA R9, R39.reuse, R42, R9 ;  /* 0x0000002a27097223 */ /* 0x040fe20000000009 */
[C---:B------:R-:W-:Y:S01]  /*9940*/  FFMA R10, R39.reuse, R43, R10 ;  /* 0x0000002b270a7223 */ /* 0x040fe2000000000a */
[C---:B------:R-:W-:Y:S01]  /*9950*/  FFMA R11, R39.reuse, R44, R11 ;  /* 0x0000002c270b7223 */ /* 0x040fe2000000000b */
[C---:B------:R-:W-:Y:S01]  /*9960*/  FFMA R12, R39.reuse, R45, R12 ;  /* 0x0000002d270c7223 */ /* 0x040fe2000000000c */
[----:B------:R-:W-:Y:S01]  /*9970*/  FFMA R13, R39, R46, R13 ;  /* 0x0000002e270d7223 */ /* 0x000fe2000000000d */
[----:B------:R-:W-:Y:S01]  /*9980*/  F2FP.SATFINITE.E4M3.F32.PACK_AB_MERGE_C R6, R7, R6, RZ ;  /* 0x000000060706723e */ /* 0x000fe200048070ff */
[C---:B------:R-:W-:Y:S01]  /*9990*/  FMUL R14, R38.reuse, R14 ;  /* 0x0000000e260e7220 */ /* 0x040fe20000400000 */
[----:B------:R-:W-:Y:S01]  /*99a0*/  F2FP.SATFINITE.E4M3.F32.PACK_AB_MERGE_C R10, R11, R10, RZ ;  /* 0x0000000a0b0a723e */ /* 0x000fe200048070ff */
[C---:B------:R-:W-:Y:S01]  /*99b0*/  FMUL R15, R38.reuse, R15 ;  /* 0x0000000f260f7220 */ /* 0x040fe20000400000 */
[----:B------:R-:W-:Y:S01]  /*99c0*/  F2FP.SATFINITE.E4M3.F32.PACK_AB_MERGE_C R4, R5, R4, R6 ;  /* 0x000000040504723e */ /* 0x000fe20004807006 */
[----:B------:R-:W-:Y:S01]  /*99d0*/  FFMA R14, R39, R47, R14 ;  /* 0x0000002f270e7223 */ /* 0x000fe2000000000e */
[----:B------:R-:W-:Y:S01]  /*99e0*/  F2FP.SATFINITE.E4M3.F32.PACK_AB_MERGE_C R5, R9, R8, R10 ;  /* 0x000000080905723e */ /* 0x000fe2000480700a */
[C---:B------:R-:W-:Y:S01]  /*99f0*/  FFMA R15, R39.reuse, R48, R15 ;  /* 0x00000030270f7223 */ /* 0x040fe2000000000f */
[C---:B------:R-:W-:Y:S01]  /*9a00*/  FFMA R16, R39.reuse, R49, R16 ;  /* 0x0000003127107223 */ /* 0x040fe20000000010 */
[C---:B------:R-:W-:Y:S01]  /*9a10*/  FFMA R17, R39.reuse, R50, R17 ;  /* 0x0000003227117223 */ /* 0x040fe20000000011 */
[C---:B------:R-:W-:Y:S01]  /*9a20*/  FMUL R18, R38.reuse, R18 ;  /* 0x0000001226127220 */ /* 0x040fe20000400000 */
[C---:B------:R-:W-:Y:S01]  /*9a30*/  FMUL R19, R38.reuse, R19 ;  /* 0x0000001326137220 */ /* 0x040fe20000400000 */
[----:B------:R-:W-:Y:S02]  /*9a40*/  HADD2.F32 R56, -RZ, R56.H1_H1 ;  /* 0x30000038ff387230 */ /* 0x000fe40000004100 */
[C---:B------:R-:W-:Y:S01]  /*9a50*/  FMUL R22, R38.reuse, R22 ;  /* 0x0000001626167220 */ /* 0x040fe20000400000 */
[C---:B------:R-:W-:Y:S01]  /*9a60*/  FFMA R18, R39.reuse, R51, R18 ;  /* 0x0000003327127223 */ /* 0x040fe20000000012 */
[C---:B------:R-:W-:Y:S01]  /*9a70*/  FFMA R19, R39.reuse, R52, R19 ;  /* 0x0000003427137223 */ /* 0x040fe20000000013 */
[C---:B------:R-:W-:Y:S01]  /*9a80*/  FMUL R23, R38.reuse, R23 ;  /* 0x0000001726177220 */ /* 0x040fe20000400000 */
[C---:B------:R-:W-:Y:S01]  /*9a90*/  FFMA R20, R39.reuse, R53, R20 ;  /* 0x0000003527147223 */ /* 0x040fe20000000014 */
[C---:B------:R-:W-:Y:S01]  /*9aa0*/  FFMA R21, R39.reuse, R54, R21 ;  /* 0x0000003627157223 */ /* 0x040fe20000000015 */
[--C-:B------:R-:W-:Y:S02]  /*9ab0*/  HADD2.F32 R59, -RZ, R60.reuse.H0_H0 ;  /* 0x2000003cff3b7230 */ /* 0x100fe40000004100 */
[C---:B------:R-:W-:Y:S01]  /*9ac0*/  FFMA R22, R39.reuse, R55, R22 ;  /* 0x0000003727167223 */ /* 0x040fe20000000016 */
[----:B------:R-:W-:Y:S02]  /*9ad0*/  HADD2.F32 R60, -RZ, R60.H1_H1 ;  /* 0x3000003cff3c7230 */ /* 0x000fe40000004100 */
[C---:B------:R-:W-:Y:S01]  /*9ae0*/  FMUL R3, R38.reuse, R26 ;  /* 0x0000001a26037220 */ /* 0x040fe20000400000 */
        /* <DEDUP_REMOVED lines=16> */
[----:B------:R-:W-:Y:S01]  /*9bf0*/  FFMA R31, R39, R64, R31 ;  /* 0x00000040271f7223 */ /* 0x000fe2000000001f */
[----:B------:R-:W-:Y:S01]  /*9c00*/  FMUL R35, R38, R35 ;  /* 0x0000002326237220 */ /* 0x000fe20000400000 */
[----:B------:R-:W-:Y:S01]  /*9c10*/  F2FP.SATFINITE.E4M3.F32.PACK_AB_MERGE_C R14, R15, R14, RZ ;  /* 0x0000000e0f0e723e */ /* 0x000fe200048070ff */
[----:B------:R-:W-:Y:S01]  /*9c20*/  FFMA R28, R39, R65, R28 ;  /* 0x00000041271c7223 */ /* 0x000fe2000000001c */
[----:B------:R-:W-:Y:S01]  /*9c30*/  F2FP.SATFINITE.E4M3.F32.PACK_AB_MERGE_C R7, R19, R18, RZ ;  /* 0x000000121307723e */ /* 0x000fe200048070ff */
[C---:B------:R-:W-:Y:S01]  /*9c40*/  FFMA R29, R39.reuse, R66, R29 ;  /* 0x00000042271d7223 */ /* 0x040fe2000000001d */
[----:B------:R-:W-:Y:S01]  /*9c50*/  FFMA R30, R39, R67, R30 ;  /* 0x00000043271e7223 */ /* 0x000fe2000000001e */
[----:B------:R-:W-:Y:S01]  /*9c60*/  F2FP.SATFINITE.E4M3.F32.PACK_AB_MERGE_C R22, R23, R22, RZ ;  /* 0x000000161716723e */ /* 0x000fe200048070ff */
[----:B------:R-:W-:Y:S01]  /*9c70*/  FFMA R35, R39, R68, R35 ;  /* 0x0000004427237223 */ /* 0x000fe20000000023 */
[----:B------:R-:W-:Y:S02]  /*9c80*/  F2FP.SATFINITE.E4M3.F32.PACK_AB_MERGE_C R6, R13, R12, R14 ;  /* 0x0000000c0d06723e */ /* 0x000fe4000480700e */
[----:B------:R-:W-:Y:S02]  /*9c90*/  F2FP.SATFINITE.E4M3.F32.PACK_AB_MERGE_C R7, R17, R16, R7 ;  /* 0x000000101107723e */ /* 0x000fe40004807007 */
[----:B------:R-:W-:Y:S02]  /*9ca0*/  F2FP.SATFINITE.E4M3.F32.PACK_AB_MERGE_C R20, R21, R20, R22 ;  /* 0x000000141514723e */ /* 0x000fe40004807016 */
[----:B------:R-:W-:Y:S01]  /*9cb0*/  F2FP.SATFINITE.E4M3.F32.PACK_AB_MERGE_C R3, R27, R3, RZ ;  /* 0x000000031b03723e */ /* 0x000fe200048070ff */
[----:B------:R1:W-:Y:S01]  /*9cc0*/  STS.128 [R78+UR44+0x1600], R4 ;  /* 0x001600044e007988 */ /* 0x0003e20008000c2c */
[----:B------:R-:W-:Y:S02]  /*9cd0*/  F2FP.SATFINITE.E4M3.F32.PACK_AB_MERGE_C R22, R31, R26, RZ ;  /* 0x0000001a1f16723e */ /* 0x000fe400048070ff */
[----:B------:R-:W-:Y:S02]  /*9ce0*/  F2FP.SATFINITE.E4M3.F32.PACK_AB_MERGE_C R23, R35, R30, RZ ;  /* 0x0000001e2317723e */ /* 0x000fe400048070ff */
[----:B------:R-:W-:Y:S02]  /*9cf0*/  F2FP.SATFINITE.E4M3.F32.PACK_AB_MERGE_C R21, R2, R0, R3 ;  /* 0x000000000215723e */ /* 0x000fe40004807003 */
[----:B------:R-:W-:Y:S02]  /*9d00*/  F2FP.SATFINITE.E4M3.F32.PACK_AB_MERGE_C R22, R25, R24, R22 ;  /* 0x000000181916723e */ /* 0x000fe40004807016 */
[----:B------:R-:W-:Y:S05]  /*9d10*/  F2FP.SATFINITE.E4M3.F32.PACK_AB_MERGE_C R23, R29, R28, R23 ;  /* 0x0000001c1d17723e */ /* 0x000fea0004807017 */
[----:B------:R1:W-:Y:S01]  /*9d20*/  STS.128 [R88+0x1010], R20 ;  /* 0x0010101458007388 */ /* 0x0003e20000000c00 */
[----:B------:R-:W-:Y:S01]  /*9d30*/  @!PT LDS RZ, [RZ] ;  /* 0x00000000fffff984 */ /* 0x000fe20000000800 */
[----:B------:R-:W-:Y:S01]  /*9d40*/  @!PT LDS RZ, [RZ] ;  /* 0x00000000fffff984 */ /* 0x000fe20000000800 */
[----:B------:R-:W-:Y:S01]  /*9d50*/  @!PT LDS RZ, [RZ] ;  /* 0x00000000fffff984 */ /* 0x000fe20000000800 */
[----:B------:R-:W-:Y:S01]  /*9d60*/  @!PT LDS RZ, [RZ] ;  /* 0x00000000fffff984 */ /* 0x000fe20000000800 */
[----:B------:R2:W-:Y:S07]  /*9d70*/  MEMBAR.ALL.CTA ;  /* 0x0000000000007992 */ /* 0x0005ee0000008000 */
[----:B--2---:R-:W2:Y:S02]  /*9d80*/  FENCE.VIEW.ASYNC.S ;  /* 0x00000000000073c6 */ /* 0x004ea40000000000 */
[----:B--2---:R-:W-:Y:S06]  /*9d90*/  BAR.SYNC.DEFER_BLOCKING 0x1, 0x80 ;  /* 0x0042000000007b1d */ /* 0x004fec0000010000 */
[----:B------:R-:W-:Y:S05]  /*9da0*/  @P0 BRA `(.L_x_173) ;  /* 0x00000000006c0947 */ /* 0x000fea0003800000 */
[----:B------:R-:W-:Y:S01]  /*9db0*/  USHF.L.U32 UR10, UR45, 0x6, URZ ;  /* 0x000000062d0a7899 */ /* 0x000fe200080006ff */
[----:B------:R-:W-:Y:S01]  /*9dc0*/  R2UR UR6, R82 ;  /* 0x00000000520672ca */ /* 0x000fe200000e0000 */
[----:B------:R-:W-:Y:S01]  /*9dd0*/  UISETP.NE.AND UP0, UPT, UR56, 0x1, UPT ;  /* 0x000000013800788c */ /* 0x000fe2000bf05270 */
[----:B------:R-:W-:Y:S01]  /*9de0*/  R2UR UR7, R81 ;  /* 0x00000000510772ca */ /* 0x000fe200000e0000 */
[----:B------:R-:W-:Y:S01]  /*9df0*/  UIMAD.WIDE.U32 UR4, UR10, UR57, URZ ;  /* 0x000000390a0472a5 */ /* 0x000fe2000f8e00ff */
[----:B------:R-:W2:Y:S01]  /*9e00*/  LDCU.64 UR14, c[0x0][0x348] ;  /* 0x00006900ff0e77ac */ /* 0x000ea20008000a00 */
[----:B------:R-:W-:Y:S02]  /*9e10*/  UISETP.NE.AND UP1, UPT, UR59, 0x1, UPT ;  /* 0x000000013b00788c */ /* 0x000fe4000bf25270 */
[----:B------:R-:W-:Y:S03]  /*9e20*/  USHF.L.U32 UR9, UR47, 0x6, URZ ;  /* 0x000000062f097899 */ /* 0x000fe600080006ff */
[----:B------:R-:W-:Y:S02]  /*9e30*/  UMOV UR4, UR5 ;  /* 0x0000000500047c82 */ /* 0x000fe40008000000 */
[----:B------:R-:W-:Y:S04]  /*9e40*/  USHF.R.U32.HI UR4, URZ, UR58, UR4 ;  /* 0x0000003aff047299 */ /* 0x000fe80008011604 */
[----:B------:R-:W-:Y:S04]  /*9e50*/  USEL UR11, UR10, UR4, !UP0 ;  /* 0x000000040a0b7287 */ /* 0x000fe8000c000000 */
[----:B------:R-:W-:Y:S02]  /*9e60*/  UIMAD.WIDE.U32 UR4, UR11, UR6, URZ ;  /* 0x000000060b0472a5 */ /* 0x000fe4000f8e00ff */
[----:B------:R-:W-:Y:S05]  /*9e70*/  UIADD3 UR6, UPT, UPT, UR44, 0x1600, URZ ;  /* 0x000016002c067890 */ /* 0x000fea000fffe0ff */
[----:B------:R-:W-:Y:S01]  /*9e80*/  UMOV UR4, UR5 ;  /* 0x0000000500047c82 */ /* 0x000fe20008000000 */
[----:B------:R-:W-:Y:S01]  /*9e90*/  IMAD.U32 R89, RZ, RZ, UR6 ;  /* 0x00000006ff597e24 */ /* 0x000fe2000f8e00ff */
[----:B------:R-:W-:Y:S02]  /*9ea0*/  USHF.R.U32.HI UR5, URZ, UR7, UR4 ;  /* 0x00000007ff057299 */ /* 0x000fe40008011604 */
[----:B--2---:R-:W-:Y:S02]  /*9eb0*/  UIADD3 UR4, UP0, UPT, UR14, 0x680, URZ ;  /* 0x000006800e047890 */ /* 0x004fe4000ff1e0ff */
[----:B------:R-:W-:Y:S01]  /*9ec0*/  USEL UR12, UR11, UR5, !UP1 ;  /* 0x000000050b0c7287 */ /* 0x000fe2000c800000 */
[----:B------:R-:W-:Y:S01]  /*9ed0*/  R2UR UR8, R89 ;  /* 0x00000000590872ca */ /* 0x000fe200000e0000 */
[----:B------:R-:W-:Y:S02]  /*9ee0*/  UIADD3 UR5, UPT, UPT, -UR11, URZ, URZ ;  /* 0x000000ff0b057290 */ /* 0x000fe4000fffe1ff */
[----:B------:R-:W-:Y:S02]  /*9ef0*/  UIADD3 UR6, UPT, UPT, -UR12, URZ, URZ ;  /* 0x000000ff0c067290 */ /* 0x000fe4000fffe1ff */
[----:B------:R-:W-:Y:S02]  /*9f00*/  UIMAD UR10, UR56, UR5, UR10 ;  /* 0x00000005380a72a4 */ /* 0x000fe4000f8e020a */
[----:B------:R-:W-:Y:S02]  /*9f10*/  UIMAD UR11, UR59, UR6, UR11 ;  /* 0x000000063b0b72a4 */ /* 0x000fe4000f8e020b */
[----:B------:R-:W-:Y:S09]  /*9f20*/  UIADD3.X UR5, UPT, UPT, URZ, UR15, URZ, UP0, !UPT ;  /* 0x0000000fff057290 */ /* 0x000ff200087fe4ff */
[----:B------:R2:W-:Y:S01]  /*9f30*/  UTMASTG.4D.IM2COL [UR8], [UR4] ;  /* 0x00000008040073b5 */ /* 0x0005e20008058000 */
[----:B------:R0:W-:Y:S01]  /*9f40*/  UTMACMDFLUSH ;  /* 0x00000000000079b7 */ /* 0x0001e20000000000 */
[----:B--2---:R-:W-:Y:S04]  /*9f50*/  DEPBAR.LE SB0, 0x0 ;  /* 0x000080000000791a */ /* 0x004fe80000000000 */
.L_x_173:
[----:B------:R-:W-:Y:S05]  /*9f60*/  BSYNC.RECONVERGENT B0 ;  /* 0x0000000000007941 */ /* 0x000fea0003800200 */
.L_x_172:
[----:B------:R-:W-:Y:S01]  /*9f70*/  R2UR UR4, R83 ;  /* 0x00000000530472ca */ /* 0x000fe200000e0000 */
[----:B------:R-:W-:Y:S01]  /*9f80*/  BAR.SYNC.DEFER_BLOCKING 0x1, 0x80 ;  /* 0x0042000000007b1d */ /* 0x000fe20000010000 */
[----:B------:R-:W-:Y:S01]  /*9f90*/  ISETP.NE.AND P0, PT, R36, 0x2, PT ;  /* 0x000000022400780c */ /* 0x000fe20003f05270 */
[----:B------:R-:W-:Y:S01]  /*9fa0*/  UISETP.NE.AND UP0, UPT, UR48, URZ, UPT ;  /* 0x000000ff3000728c */ /* 0x000fe2000bf05270 */
[----:B------:R-:W-:Y:S01]  /*9fb0*/  LOP3.LUT R86, R86, 0x1, RZ, 0x3c, !PT ;  /* 0x0000000156567812 */ /* 0x000fe200078e3cff */
[----:B------:R-:W-:Y:S01]  /*9fc0*/  UIADD3 UR45, UPT, UPT, UR37, UR63, URZ ;  /* 0x0000003f252d7290 */ /* 0x000fe2000fffe0ff */
[----:B------:R-:W-:Y:S02]  /*9fd0*/  SEL R0, RZ, 0x1, P0 ;  /* 0x00000001ff007807 */ /* 0x000fe40000000000 */
[----:B------:R-:W-:Y:S02]  /*9fe0*/  SEL R36, R36, RZ, P0 ;  /* 0x000000ff24247207 */ /* 0x000fe40000000000 */
[----:B------:R-:W-:Y:S03]  /*9ff0*/  LOP3.LUT R87, R87, R0, RZ, 0x3c, !PT ;  /* 0x0000000057577212 */ /* 0x000fe600078e3cff */
[----:B------:R-:W-:Y:S01]  /*a000*/  UIADD3 UR47, UPT, UPT, UR36, UR4, URZ ;  /* 0x00000004242f7290 */ /* 0x000fe2000fffe0ff */
[----:B------:R-:W-:Y:S01]  /*a010*/  UMOV UR46, UR51 ;  /* 0x00000033002e7c82 */ /* 0x000fe20008000000 */
[----:B------:R-:W-:Y:S10]  /*a020*/  BRA.U UP0, `(.L_x_174) ;  /* 0xffffffe500147547 */ /* 0x000ff4000b83ffff */
[----:B------:R-:W-:Y:S05]  /*a030*/  EXIT ;  /* 0x000000000000794d */ /* 0x000fea0003800000 */
.L_x_25:
[----:B------:R-:W-:Y:S07]  /*a040*/  MOV R0, UR9 ;  /* 0x0000000900007c02 */ /* 0x000fee0008000f00 */
.L_x_175:
[----:B-1----:R1:W2:Y:S02]  /*a050*/  SYNCS.PHASECHK.TRANS64.TRYWAIT P0, [R0+URZ+0x240], R4 ;  /* 0x00024004000075a7 */ /* 0x0022a400080011ff */
[----:B--2---:R-:W-:Y:S05]  /*a060*/  @!P0 NANOSLEEP.SYNCS 0x989680 ;  /* 0x009896800000895d */ /* 0x004fea0003900000 */
[----:B------:R-:W2:Y:S02]  /*a070*/  @!P0 SYNCS.PHASECHK.TRANS64 P0, [R0+URZ+0x240], R4 ;  /* 0x00024004000085a7 */ /* 0x000ea400080010ff */
[----:B--2---:R-:W-:Y:S05]  /*a080*/  @!P0 BRA `(.L_x_175) ;  /* 0xfffffffc00f08947 */ /* 0x004fea000383ffff */
[----:B------:R-:W-:Y:S05]  /*a090*/  BRA `(.L_x_24) ;  /* 0xffffff8000a47947 */ /* 0x000fea000383ffff */
.L_x_32:
[----:B------:R-:W-:Y:S07]  /*a0a0*/  MOV R0, UR9 ;  /* 0x0000000900007c02 */ /* 0x000fee0008000f00 */
.L_x_176:
[----:B-1----:R1:W2:Y:S02]  /*a0b0*/  SYNCS.PHASECHK.TRANS64.TRYWAIT P0, [R0+URZ+0x240], R4 ;  /* 0x00024004000075a7 */ /* 0x0022a400080011ff */
[----:B--2---:R-:W-:Y:S05]  /*a0c0*/  @!P0 NANOSLEEP.SYNCS 0x989680 ;  /* 0x009896800000895d */ /* 0x004fea0003900000 */
[----:B------:R-:W2:Y:S02]  /*a0d0*/  @!P0 SYNCS.PHASECHK.TRANS64 P0, [R0+URZ+0x240], R4 ;  /* 0x00024004000085a7 */ /* 0x000ea400080010ff */
[----:B--2---:R-:W-:Y:S05]  /*a0e0*/  @!P0 BRA `(.L_x_176) ;  /* 0xfffffffc00f08947 */ /* 0x004fea000383ffff */
[----:B------:R-:W-:Y:S05]  /*a0f0*/  BRA `(.L_x_31) ;  /* 0xffffff8800007947 */ /* 0x000fea000383ffff */
.L_x_37:
[----:B------:R-:W-:-:S07]  /*a100*/  MOV R0, UR25 ;  /* 0x0000001900007c02 */ /* 0x000fce0008000f00 */
.L_x_177:
[----:B-1----:R1:W2:Y:S02]  /*a110*/  SYNCS.PHASECHK.TRANS64.TRYWAIT P0, [R0+URZ+0x4a0], R3 ;  /* 0x0004a003000075a7 */ /* 0x0022a400080011ff */
[----:B--2---:R-:W-:Y:S05]  /*a120*/  @!P0 NANOSLEEP.SYNCS 0x989680 ;  /* 0x009896800000895d */ /* 0x004fea0003900000 */
[----:B------:R-:W2:Y:S02]  /*a130*/  @!P0 SYNCS.PHASECHK.TRANS64 P0, [R0+URZ+0x4a0], R3 ;  /* 0x0004a003000085a7 */ /* 0x000ea400080010ff */
[----:B--2---:R-:W-:Y:S05]  /*a140*/  @!P0 BRA `(.L_x_177) ;  /* 0xfffffffc00f08947 */ /* 0x004fea000383ffff */
[----:B------:R-:W-:Y:S05]  /*a150*/  BRA `(.L_x_178) ;  /* 0xffffff8800cc7947 */ /* 0x000fea000383ffff */
.L_x_41:
[----:B------:R-:W-:-:S07]  /*a160*/  MOV R0, UR4 ;  /* 0x0000000400007c02 */ /* 0x000fce0008000f00 */
.L_x_179:
[----:B-1----:R1:W2:Y:S02]  /*a170*/  SYNCS.PHASECHK.TRANS64.TRYWAIT P0, [R0+URZ], R2 ;  /* 0x00000002000075a7 */ /* 0x0022a400080011ff */
[----:B--2---:R-:W-:Y:S05]  /*a180*/  @!P0 NANOSLEEP.SYNCS 0x989680 ;  /* 0x009896800000895d */ /* 0x004fea0003900000 */
[----:B------:R-:W2:Y:S02]  /*a190*/  @!P0 SYNCS.PHASECHK.TRANS64 P0, [R0+URZ], R2 ;  /* 0x00000002000085a7 */ /* 0x000ea400080010ff */
[----:B--2---:R-:W-:Y:S05]  /*a1a0*/  @!P0 BRA `(.L_x_179) ;  /* 0xfffffffc00f08947 */ /* 0x004fea000383ffff */
[----:B------:R-:W-:Y:S05]  /*a1b0*/  BRA `(.L_x_180) ;  /* 0xffffff9000607947 */ /* 0x000fea000383ffff */
.L_x_42:
[----:B------:R-:W-:-:S07]  /*a1c0*/  MOV R0, UR5 ;  /* 0x0000000500007c02 */ /* 0x000fce0008000f00 */
.L_x_181:
[----:B-1----:R1:W2:Y:S02]  /*a1d0*/  SYNCS.PHASECHK.TRANS64.TRYWAIT P0, [R0+URZ], R2 ;  /* 0x00000002000075a7 */ /* 0x0022a400080011ff */
[----:B--2---:R-:W-:Y:S05]  /*a1e0*/  @!P0 NANOSLEEP.SYNCS 0x989680 ;  /* 0x009896800000895d */ /* 0x004fea0003900000 */
[----:B------:R-:W2:Y:S02]  /*a1f0*/  @!P0 SYNCS.PHASECHK.TRANS64 P0, [R0+URZ], R2 ;  /* 0x00000002000085a7 */ /* 0x000ea400080010ff */
[----:B--2---:R-:W-:Y:S05]  /*a200*/  @!P0 BRA `(.L_x_181) ;  /* 0xfffffffc00f08947 */ /* 0x004fea000383ffff */
[----:B------:R-:W-:Y:S05]  /*a210*/  BRA `(.L_x_182) ;  /* 0xffffff9000707947 */ /* 0x000fea000383ffff */
.L_x_43:
[----:B------:R-:W-:-:S07]  /*a220*/  MOV R0, UR5 ;  /* 0x0000000500007c02 */ /* 0x000fce0008000f00 */
.L_x_183:
[----:B-1----:R1:W2:Y:S02]  /*a230*/  SYNCS.PHASECHK.TRANS64.TRYWAIT P0, [R0+URZ], R2 ;  /* 0x00000002000075a7 */ /* 0x0022a400080011ff */
[----:B--2---:R-:W-:Y:S05]  /*a240*/  @!P0 NANOSLEEP.SYNCS 0x989680 ;  /* 0x009896800000895d */ /* 0x004fea0003900000 */
[----:B------:R-:W2:Y:S02]  /*a250*/  @!P0 SYNCS.PHASECHK.TRANS64 P0, [R0+URZ], R2 ;  /* 0x00000002000085a7 */ /* 0x000ea400080010ff */
[----:B--2---:R-:W-:Y:S05]  /*a260*/  @!P0 BRA `(.L_x_183) ;  /* 0xfffffffc00f08947 */ /* 0x004fea000383ffff */
[----:B------:R-:W-:Y:S05]  /*a270*/  BRA `(.L_x_184) ;  /* 0xffffff9000807947 */ /* 0x000fea000383ffff */
.L_x_44:
[----:B------:R-:W-:-:S07]  /*a280*/  MOV R0, UR5 ;  /* 0x0000000500007c02 */ /* 0x000fce0008000f00 */
.L_x_185:
[----:B-1----:R1:W2:Y:S02]  /*a290*/  SYNCS.PHASECHK.TRANS64.TRYWAIT P0, [R0+URZ], R2 ;  /* 0x00000002000075a7 */ /* 0x0022a400080011ff */
[----:B--2---:R-:W-:Y:S05]  /*a2a0*/  @!P0 NANOSLEEP.SYNCS 0x989680 ;  /* 0x009896800000895d */ /* 0x004fea0003900000 */
[----:B------:R-:W2:Y:S02]  /*a2b0*/  @!P0 SYNCS.PHASECHK.TRANS64 P0, [R0+URZ], R2 ;  /* 0x00000002000085a7 */ /* 0x000ea400080010ff */
[----:B--2---:R-:W-:Y:S05]  /*a2c0*/  @!P0 BRA `(.L_x_185) ;  /* 0xfffffffc00f08947 */ /* 0x004fea000383ffff */
[----:B------:R-:W-:Y:S05]  /*a2d0*/  BRA `(.L_x_186) ;  /* 0xffffff9000907947 */ /* 0x000fea000383ffff */
.L_x_45:
[----:B------:R-:W-:-:S07]  /*a2e0*/  MOV R0, UR5 ;  /* 0x0000000500007c02 */ /* 0x000fce0008000f00 */
.L_x_187:
[----:B-1----:R1:W2:Y:S02]  /*a2f0*/  SYNCS.PHASECHK.TRANS64.TRYWAIT P0, [R0+URZ], R2 ;  /* 0x00000002000075a7 */ /* 0x0022a400080011ff */
[----:B--2---:R-:W-:Y:S05]  /*a300*/  @!P0 NANOSLEEP.SYNCS 0x989680 ;  /* 0x009896800000895d */ /* 0x004fea0003900000 */
[----:B------:R-:W2:Y:S02]  /*a310*/  @!P0 SYNCS.PHASECHK.TRANS64 P0, [R0+URZ], R2 ;  /* 0x00000002000085a7 */ /* 0x000ea400080010ff */
[----:B--2---:R-:W-:Y:S05]  /*a320*/  @!P0 BRA `(.L_x_187) ;  /* 0xfffffffc00f08947 */ /* 0x004fea000383ffff */
[----:B------:R-:W-:Y:S05]  /*a330*/  BRA `(.L_x_188) ;  /* 0xffffff9000a07947 */ /* 0x000fea000383ffff */
.L_x_46:
[----:B------:R-:W-:-:S07]  /*a340*/  MOV R0, UR5 ;  /* 0x0000000500007c02 */ /* 0x000fce0008000f00 */
.L_x_189:
[----:B-1----:R1:W2:Y:S02]  /*a350*/  SYNCS.PHASECHK.TRANS64.TRYWAIT P0, [R0+URZ], R2 ;  /* 0x00000002000075a7 */ /* 0x0022a400080011ff */
[----:B--2---:R-:W-:Y:S05]  /*a360*/  @!P0 NANOSLEEP.SYNCS 0x989680 ;  /* 0x009896800000895d */ /* 0x004fea0003900000 */
[----:B------:R-:W2:Y:S02]  /*a370*/  @!P0 SYNCS.PHASECHK.TRANS64 P0, [R0+URZ], R2 ;  /* 0x00000002000085a7 */ /* 0x000ea400080010ff */
[----:B--2---:R-:W-:Y:S05]  /*a380*/  @!P0 BRA `(.L_x_189) ;  /* 0xfffffffc00f08947 */ /* 0x004fea000383ffff */
[----:B------:R-:W-:Y:S05]  /*a390*/  BRA `(.L_x_190) ;  /* 0xffffff9000b07947 */ /* 0x000fea000383ffff */
.L_x_47:
[----:B------:R-:W-:-:S07]  /*a3a0*/  MOV R0, UR5 ;  /* 0x0000000500007c02 */ /* 0x000fce0008000f00 */
.L_x_191:
[----:B-1----:R1:W2:Y:S02]  /*a3b0*/  SYNCS.PHASECHK.TRANS64.TRYWAIT P0, [R0+URZ], R2 ;  /* 0x00000002000075a7 */ /* 0x0022a400080011ff */
[----:B--2---:R-:W-:Y:S05]  /*a3c0*/  @!P0 NANOSLEEP.SYNCS 0x989680 ;  /* 0x009896800000895d */ /* 0x004fea0003900000 */
[----:B------:R-:W2:Y:S02]  /*a3d0*/  @!P0 SYNCS.PHASECHK.TRANS64 P0, [R0+URZ], R2 ;  /* 0x00000002000085a7 */ /* 0x000ea400080010ff */
[----:B--2---:R-:W-:Y:S05]  /*a3e0*/  @!P0 BRA `(.L_x_191) ;  /* 0xfffffffc00f08947 */ /* 0x004fea000383ffff */
[----:B------:R-:W-:Y:S05]  /*a3f0*/  BRA `(.L_x_192) ;  /* 0xffffff9000c07947 */ /* 0x000fea000383ffff */
.L_x_48:
[----:B------:R-:W-:-:S07]  /*a400*/  MOV R0, UR5 ;  /* 0x0000000500007c02 */ /* 0x000fce0008000f00 */
.L_x_193:
[----:B-1----:R1:W2:Y:S02]  /*a410*/  SYNCS.PHASECHK.TRANS64.TRYWAIT P0, [R0+URZ], R2 ;  /* 0x00000002000075a7 */ /* 0x0022a400080011ff */
[----:B--2---:R-:W-:Y:S05]  /*a420*/  @!P0 NANOSLEEP.SYNCS 0x989680 ;  /* 0x009896800000895d */ /* 0x004fea0003900000 */
[----:B------:R-:W2:Y:S02]  /*a430*/  @!P0 SYNCS.PHASECHK.TRANS64 P0, [R0+URZ], R2 ;  /* 0x00000002000085a7 */ /* 0x000ea400080010ff */
[----:B--2---:R-:W-:Y:S05]  /*a440*/  @!P0 BRA `(.L_x_193) ;  /* 0xfffffffc00f08947 */ /* 0x004fea000383ffff */
[----:B------:R-:W-:Y:S05]  /*a450*/  BRA `(.L_x_194) ;  /* 0xffffff9000d07947 */ /* 0x000fea000383ffff */
.L_x_49:
[----:B------:R-:W-:-:S07]  /*a460*/  MOV R0, UR5 ;  /* 0x0000000500007c02 */ /* 0x000fce0008000f00 */
.L_x_195:
[----:B-1----:R1:W2:Y:S02]  /*a470*/  SYNCS.PHASECHK.TRANS64.TRYWAIT P0, [R0+URZ], R2 ;  /* 0x00000002000075a7 */ /* 0x0022a400080011ff */
[----:B--2---:R-:W-:Y:S05]  /*a480*/  @!P0 NANOSLEEP.SYNCS 0x989680 ;  /* 0x009896800000895d */ /* 0x004fea0003900000 */
[----:B------:R-:W2:Y:S02]  /*a490*/  @!P0 SYNCS.PHASECHK.TRANS64 P0, [R0+URZ], R2 ;  /* 0x00000002000085a7 */ /* 0x000ea400080010ff */
[----:B--2---:R-:W-:Y:S05]  /*a4a0*/  @!P0 BRA `(.L_x_195) ;  /* 0xfffffffc00f08947 */ /* 0x004fea000383ffff */
[----:B------:R-:W-:Y:S05]  /*a4b0*/  BRA `(.L_x_196) ;  /* 0xffffff9000e07947 */ /* 0x000fea000383ffff */
.L_x_50:
[----:B------:R-:W-:-:S07]  /*a4c0*/  MOV R0, UR5 ;  /* 0x0000000500007c02 */ /* 0x000fce0008000f00 */
.L_x_197:
[----:B-1----:R1:W2:Y:S02]  /*a4d0*/  SYNCS.PHASECHK.TRANS64.TRYWAIT P0, [R0+URZ], R2 ;  /* 0x00000002000075a7 */ /* 0x0022a400080011ff */
[----:B--2---:R-:W-:Y:S05]  /*a4e0*/  @!P0 NANOSLEEP.SYNCS 0x989680 ;  /* 0x009896800000895d */ /* 0x004fea0003900000 */
[----:B------:R-:W2:Y:S02]  /*a4f0*/  @!P0 SYNCS.PHASECHK.TRANS64 P0, [R0+URZ], R2 ;  /* 0x00000002000085a7 */ /* 0x000ea400080010ff */
[----:B--2---:R-:W-:Y:S05]  /*a500*/  @!P0 BRA `(.L_x_197) ;  /* 0xfffffffc00f08947 */ /* 0x004fea000383ffff */
[----:B------:R-:W-:Y:S05]  /*a510*/  BRA `(.L_x_198) ;  /* 0xffffff9000f07947 */ /* 0x000fea000383ffff */
.L_x_51:
[----:B------:R-:W-:-:S07]  /*a520*/  MOV R0, UR5 ;  /* 0x0000000500007c02 */ /* 0x000fce0008000f00 */
.L_x_199:
[----:B-1----:R1:W2:Y:S02]  /*a530*/  SYNCS.PHASECHK.TRANS64.TRYWAIT P0, [R0+URZ], R2 ;  /* 0x00000002000075a7 */ /* 0x0022a400080011ff */
[----:B--2---:R-:W-:Y:S05]  /*a540*/  @!P0 NANOSLEEP.SYNCS 0x989680 ;  /* 0x009896800000895d */ /* 0x004fea0003900000 */
[----:B------:R-:W2:Y:S02]  /*a550*/  @!P0 SYNCS.PHASECHK.TRANS64 P0, [R0+URZ], R2 ;  /* 0x00000002000085a7 */ /* 0x000ea400080010ff */
[----:B--2---:R-:W-:Y:S05]  /*a560*/  @!P0 BRA `(.L_x_199) ;  /* 0xfffffffc00f08947 */ /* 0x004fea000383ffff */
[----:B------:R-:W-:Y:S05]  /*a570*/  BRA `(.L_x_200) ;  /* 0xffffff9400007947 */ /* 0x000fea000383ffff */
.L_x_52:
[----:B------:R-:W-:-:S07]  /*a580*/  MOV R0, UR5 ;  /* 0x0000000500007c02 */ /* 0x000fce0008000f00 */
.L_x_201:
[----:B-1----:R1:W2:Y:S02]  /*a590*/  SYNCS.PHASECHK.TRANS64.TRYWAIT P0, [R0+URZ], R2 ;  /* 0x00000002000075a7 */ /* 0x0022a400080011ff */
[----:B--2---:R-:W-:Y:S05]  /*a5a0*/  @!P0 NANOSLEEP.SYNCS 0x989680 ;  /* 0x009896800000895d */ /* 0x004fea0003900000 */
[----:B------:R-:W2:Y:S02]  /*a5b0*/  @!P0 SYNCS.PHASECHK.TRANS64 P0, [R0+URZ], R2 ;  /* 0x00000002000085a7 */ /* 0x000ea400080010ff */
[----:B--2---:R-:W-:Y:S05]  /*a5c0*/  @!P0 BRA `(.L_x_201) ;  /* 0xfffffffc00f08947 */ /* 0x004fea000383ffff */
[----:B------:R-:W-:Y:S05]  /*a5d0*/  BRA `(.L_x_202) ;  /* 0xffffff9400107947 */ /* 0x000fea000383ffff */
.L_x_53:
[----:B------:R-:W-:-:S07]  /*a5e0*/  MOV R0, UR5 ;  /* 0x0000000500007c02 */ /* 0x000fce0008000f00 */
.L_x_203:
[----:B-1----:R1:W2:Y:S02]  /*a5f0*/  SYNCS.PHASECHK.TRANS64.TRYWAIT P0, [R0+URZ], R2 ;  /* 0x00000002000075a7 */ /* 0x0022a400080011ff */
[----:B--2---:R-:W-:Y:S05]  /*a600*/  @!P0 NANOSLEEP.SYNCS 0x989680 ;  /* 0x009896800000895d */ /* 0x004fea0003900000 */
[----:B------:R-:W2:Y:S02]  /*a610*/  @!P0 SYNCS.PHASECHK.TRANS64 P0, [R0+URZ], R2 ;  /* 0x00000002000085a7 */ /* 0x000ea400080010ff */
[----:B--2---:R-:W-:Y:S05]  /*a620*/  @!P0 BRA `(.L_x_203) ;  /* 0xfffffffc00f08947 */ /* 0x004fea000383ffff */
[----:B------:R-:W-:Y:S05]  /*a630*/  BRA `(.L_x_204) ;  /* 0xffffff9400207947 */ /* 0x000fea000383ffff */
.L_x_54:
[----:B------:R-:W-:-:S07]  /*a640*/  MOV R0, UR5 ;  /* 0x0000000500007c02 */ /* 0x000fce0008000f00 */
.L_x_205:
[----:B-1----:R1:W2:Y:S02]  /*a650*/  SYNCS.PHASECHK.TRANS64.TRYWAIT P0, [R0+URZ], R2 ;  /* 0x00000002000075a7 */ /* 0x0022a400080011ff */
[----:B--2---:R-:W-:Y:S05]  /*a660*/  @!P0 NANOSLEEP.SYNCS 0x989680 ;  /* 0x009896800000895d */ /* 0x004fea0003900000 */
[----:B------:R-:W2:Y:S02]  /*a670*/  @!P0 SYNCS.PHASECHK.TRANS64 P0, [R0+URZ], R2 ;  /* 0x00000002000085a7 */ /* 0x000ea400080010ff */
[----:B--2---:R-:W-:Y:S05]  /*a680*/  @!P0 BRA `(.L_x_205) ;  /* 0xfffffffc00f08947 */ /* 0x004fea000383ffff */
[----:B------:R-:W-:Y:S05]  /*a690*/  BRA `(.L_x_206) ;  /* 0xffffff9400307947 */ /* 0x000fea000383ffff */
.L_x_55:
[----:B------:R-:W-:-:S07]  /*a6a0*/  MOV R0, UR5 ;  /* 0x0000000500007c02 */ /* 0x000fce0008000f00 */
.L_x_207:
[----:B-1----:R1:W2:Y:S02]  /*a6b0*/  SYNCS.PHASECHK.TRANS64.TRYWAIT P0, [R0+URZ], R2 ;  /* 0x00000002000075a7 */ /* 0x0022a400080011ff */
[----:B--2---:R-:W-:Y:S05]  /*a6c0*/  @!P0 NANOSLEEP.SYNCS 0x989680 ;  /* 0x009896800000895d */ /* 0x004fea0003900000 */
[----:B------:R-:W2:Y:S02]  /*a6d0*/  @!P0 SYNCS.PHASECHK.TRANS64 P0, [R0+URZ], R2 ;  /* 0x00000002000085a7 */ /* 0x000ea400080010ff */
[----:B--2---:R-:W-:Y:S05]  /*a6e0*/  @!P0 BRA `(.L_x_207) ;  /* 0xfffffffc00f08947 */ /* 0x004fea000383ffff */
[----:B------:R-:W-:Y:S05]  /*a6f0*/  BRA `(.L_x_208) ;  /* 0xffffff9400407947 */ /* 0x000fea000383ffff */
.L_x_56:
[----:B------:R-:W-:-:S07]  /*a700*/  MOV R0, UR5 ;  /* 0x0000000500007c02 */ /* 0x000fce0008000f00 */
.L_x_209:
[----:B-1----:R1:W2:Y:S02]  /*a710*/  SYNCS.PHASECHK.TRANS64.TRYWAIT P0, [R0+URZ], R2 ;  /* 0x00000002000075a7 */ /* 0x0022a400080011ff */
[----:B--2---:R-:W-:Y:S05]  /*a720*/  @!P0 NANOSLEEP.SYNCS 0x989680 ;  /* 0x009896800000895d */ /* 0x004fea0003900000 */
[----:B------:R-:W2:Y:S02]  /*a730*/  @!P0 SYNCS.PHASECHK.TRANS64 P0, [R0+URZ], R2 ;  /* 0x00000002000085a7 */ /* 0x000ea400080010ff */
[----:B--2---:R-:W-:Y:S05]  /*a740*/  @!P0 BRA `(.L_x_209) ;  /* 0xfffffffc00f08947 */ /* 0x004fea000383ffff */
[----:B------:R-:W-:Y:S05]  /*a750*/  BRA `(.L_x_210) ;  /* 0xffffff9400507947 */ /* 0x000fea000383ffff */
.L_x_57:
[----:B------:R-:W-:-:S07]  /*a760*/  MOV R0, UR5 ;  /* 0x0000000500007c02 */ /* 0x000fce0008000f00 */
.L_x_211:
[----:B-1----:R1:W2:Y:S02]  /*a770*/  SYNCS.PHASECHK.TRANS64.TRYWAIT P0, [R0+URZ], R2 ;  /* 0x00000002000075a7 */ /* 0x0022a400080011ff */
[----:B--2---:R-:W-:Y:S05]  /*a780*/  @!P0 NANOSLEEP.SYNCS 0x989680 ;  /* 0x009896800000895d */ /* 0x004fea0003900000 */
[----:B------:R-:W2:Y:S02]  /*a790*/  @!P0 SYNCS.PHASECHK.TRANS64 P0, [R0+URZ], R2 ;  /* 0x00000002000085a7 */ /* 0x000ea400080010ff */
[----:B--2---:R-:W-:Y:S05]  /*a7a0*/  @!P0 BRA `(.L_x_211) ;  /* 0xfffffffc00f08947 */ /* 0x004fea000383ffff */
[----:B------:R-:W-:Y:S05]  /*a7b0*/  BRA `(.L_x_212) ;  /* 0xffffff9400607947 */ /* 0x000fea000383ffff */
.L_x_58:
[----:B------:R-:W-:-:S07]  /*a7c0*/  MOV R0, UR5 ;  /* 0x0000000500007c02 */ /* 0x000fce0008000f00 */
.L_x_213:
[----:B-1----:R1:W2:Y:S02]  /*a7d0*/  SYNCS.PHASECHK.TRANS64.TRYWAIT P0, [R0+URZ], R2 ;  /* 0x00000002000075a7 */ /* 0x0022a400080011ff */
[----:B--2---:R-:W-:Y:S05]  /*a7e0*/  @!P0 NANOSLEEP.SYNCS 0x989680 ;  /* 0x009896800000895d */ /* 0x004fea0003900000 */
[----:B------:R-:W2:Y:S02]  /*a7f0*/  @!P0 SYNCS.PHASECHK.TRANS64 P0, [R0+URZ], R2 ;  /* 0x00000002000085a7 */ /* 0x000ea400080010ff */
[----:B--2---:R-:W-:Y:S05]  /*a800*/  @!P0 BRA `(.L_x_213) ;  /* 0xfffffffc00f08947 */ /* 0x004fea000383ffff */
[----:B------:R-:W-:Y:S05]  /*a810*/  BRA `(.L_x_214) ;  /* 0xffffff9400707947 */ /* 0x000fea000383ffff */
.L_x_59:
[----:B------:R-:W-:-:S07]  /*a820*/  MOV R0, UR5 ;  /* 0x0000000500007c02 */ /* 0x000fce0008000f00 */
.L_x_215:
[----:B-1----:R1:W2:Y:S02]  /*a830*/  SYNCS.PHASECHK.TRANS64.TRYWAIT P0, [R0+URZ], R2 ;  /* 0x00000002000075a7 */ /* 0x0022a400080011ff */
[----:B--2---:R-:W-:Y:S05]  /*a840*/  @!P0 NANOSLEEP.SYNCS 0x989680 ;  /* 0x009896800000895d */ /* 0x004fea0003900000 */
[----:B------:R-:W2:Y:S02]  /*a850*/  @!P0 SYNCS.PHASECHK.TRANS64 P0, [R0+URZ], R2 ;  /* 0x00000002000085a7 */ /* 0x000ea400080010ff */
[----:B--2---:R-:W-:Y:S05]  /*a860*/  @!P0 BRA `(.L_x_215) ;  /* 0xfffffffc00f08947 */ /* 0x004fea000383ffff */
[----:B------:R-:W-:Y:S05]  /*a870*/  BRA `(.L_x_216) ;  /* 0xffffff9400807947 */ /* 0x000fea000383ffff */
.L_x_60:
[----:B------:R-:W-:-:S07]  /*a880*/  MOV R0, UR5 ;  /* 0x0000000500007c02 */ /* 0x000fce0008000f00 */
.L_x_217:
[----:B-1----:R1:W2:Y:S02]  /*a890*/  SYNCS.PHASECHK.TRANS64.TRYWAIT P0, [R0+URZ], R2 ;  /* 0x00000002000075a7 */ /* 0x0022a400080011ff */
[----:B--2---:R-:W-:Y:S05]  /*a8a0*/  @!P0 NANOSLEEP.SYNCS 0x989680 ;  /* 0x009896800000895d */ /* 0x004fea0003900000 */
[----:B------:R-:W2:Y:S02]  /*a8b0*/  @!P0 SYNCS.PHASECHK.TRANS64 P0, [R0+URZ], R2 ;  /* 0x00000002000085a7 */ /* 0x000ea400080010ff */
[----:B--2---:R-:W-:Y:S05]  /*a8c0*/  @!P0 BRA `(.L_x_217) ;  /* 0xfffffffc00f08947 */ /* 0x004fea000383ffff */
[----:B------:R-:W-:Y:S05]  /*a8d0*/  BRA `(.L_x_218) ;  /* 0xffffff9400907947 */ /* 0x000fea000383ffff */
.L_x_61:
[----:B------:R-:W-:-:S07]  /*a8e0*/  MOV R0, UR5 ;  /* 0x0000000500007c02 */ /* 0x000fce0008000f00 */
.L_x_219:
[----:B-1----:R1:W2:Y:S02]  /*a8f0*/  SYNCS.PHASECHK.TRANS64.TRYWAIT P0, [R0+URZ], R2 ;  /* 0x00000002000075a7 */ /* 0x0022a400080011ff */
[----:B--2---:R-:W-:Y:S05]  /*a900*/  @!P0 NANOSLEEP.SYNCS 0x989680 ;  /* 0x009896800000895d */ /* 0x004fea0003900000 */
[----:B------:R-:W2:Y:S02]  /*a910*/  @!P0 SYNCS.PHASECHK.TRANS64 P0, [R0+URZ], R2 ;  /* 0x00000002000085a7 */ /* 0x000ea400080010ff */
[----:B--2---:R-:W-:Y:S05]  /*a920*/  @!P0 BRA `(.L_x_219) ;  /* 0xfffffffc00f08947 */ /* 0x004fea000383ffff */
[----:B------:R-:W-:Y:S05]  /*a930*/  BRA `(.L_x_220) ;  /* 0xffffff9400a07947 */ /* 0x000fea000383ffff */
.L_x_62:
[----:B------:R-:W-:-:S07]  /*a940*/  MOV R0, UR5 ;  /* 0x0000000500007c02 */ /* 0x000fce0008000f00 */
.L_x_221:
[----:B-1----:R1:W2:Y:S02]  /*a950*/  SYNCS.PHASECHK.TRANS64.TRYWAIT P0, [R0+URZ], R2 ;  /* 0x00000002000075a7 */ /* 0x0022a400080011ff */
[----:B--2---:R-:W-:Y:S05]  /*a960*/  @!P0 NANOSLEEP.SYNCS 0x989680 ;  /* 0x009896800000895d */ /* 0x004fea0003900000 */
[----:B------:R-:W2:Y:S02]  /*a970*/  @!P0 SYNCS.PHASECHK.TRANS64 P0, [R0+URZ], R2 ;  /* 0x00000002000085a7 */ /* 0x000ea400080010ff */
[----:B--2---:R-:W-:Y:S05]  /*a980*/  @!P0 BRA `(.L_x_221) ;  /* 0xfffffffc00f08947 */ /* 0x004fea000383ffff */
[----:B------:R-:W-:Y:S05]  /*a990*/  BRA `(.L_x_222) ;  /* 0xffffff9400b07947 */ /* 0x000fea000383ffff */
.L_x_63:
[----:B------:R-:W-:-:S07]  /*a9a0*/  MOV R0, UR5 ;  /* 0x0000000500007c02 */ /* 0x000fce0008000f00 */
.L_x_223:
[----:B-1----:R1:W2:Y:S02]  /*a9b0*/  SYNCS.PHASECHK.TRANS64.TRYWAIT P0, [R0+URZ], R2 ;  /* 0x00000002000075a7 */ /* 0x0022a400080011ff */
[----:B--2---:R-:W-:Y:S05]  /*a9c0*/  @!P0 NANOSLEEP.SYNCS 0x989680 ;  /* 0x009896800000895d */ /* 0x004fea0003900000 */
[----:B------:R-:W2:Y:S02]  /*a9d0*/  @!P0 SYNCS.PHASECHK.TRANS64 P0, [R0+URZ], R2 ;  /* 0x00000002000085a7 */ /* 0x000ea400080010ff */
[----:B--2---:R-:W-:Y:S05]  /*a9e0*/  @!P0 BRA `(.L_x_223) ;  /* 0xfffffffc00f08947 */ /* 0x004fea000383ffff */
[----:B------:R-:W-:Y:S05]  /*a9f0*/  BRA `(.L_x_224) ;  /* 0xffffff9400c07947 */ /* 0x000fea000383ffff */
.L_x_64:
[----:B------:R-:W-:-:S07]  /*aa00*/  MOV R0, UR5 ;  /* 0x0000000500007c02 */ /* 0x000fce0008000f00 */
.L_x_225:
[----:B-1----:R1:W2:Y:S02]  /*aa10*/  SYNCS.PHASECHK.TRANS64.TRYWAIT P0, [R0+URZ], R2 ;  /* 0x00000002000075a7 */ /* 0x0022a400080011ff */
[----:B--2---:R-:W-:Y:S05]  /*aa20*/  @!P0 NANOSLEEP.SYNCS 0x989680 ;  /* 0x009896800000895d */ /* 0x004fea0003900000 */
[----:B------:R-:W2:Y:S02]  /*aa30*/  @!P0 SYNCS.PHASECHK.TRANS64 P0, [R0+URZ], R2 ;  /* 0x00000002000085a7 */ /* 0x000ea400080010ff */
[----:B--2---:R-:W-:Y:S05]  /*aa40*/  @!P0 BRA `(.L_x_225) ;  /* 0xfffffffc00f08947 */ /* 0x004fea000383ffff */
[----:B------:R-:W-:Y:S05]  /*aa50*/  BRA `(.L_x_226) ;  /* 0xffffff9400d07947 */ /* 0x000fea000383ffff */
.L_x_65:
[----:B------:R-:W-:-:S07]  /*aa60*/  MOV R0, UR5 ;  /* 0x0000000500007c02 */ /* 0x000fce0008000f00 */
.L_x_227:
[----:B-1----:R1:W2:Y:S02]  /*aa70*/  SYNCS.PHASECHK.TRANS64.TRYWAIT P0, [R0+URZ], R2 ;  /* 0x00000002000075a7 */ /* 0x0022a400080011ff */
[----:B--2---:R-:W-:Y:S05]  /*aa80*/  @!P0 NANOSLEEP.SYNCS 0x989680 ;  /* 0x009896800000895d */ /* 0x004fea0003900000 */
[----:B------:R-:W2:Y:S02]  /*aa90*/  @!P0 SYNCS.PHASECHK.TRANS64 P0, [R0+URZ], R2 ;  /* 0x00000002000085a7 */ /* 0x000ea400080010ff */
[----:B--2---:R-:W-:Y:S05]  /*aaa0*/  @!P0 BRA `(.L_x_227) ;  /* 0xfffffffc00f08947 */ /* 0x004fea000383ffff */
[----:B------:R-:W-:Y:S05]  /*aab0*/  BRA `(.L_x_228) ;  /* 0xffffff9400e07947 */ /* 0x000fea000383ffff */
.L_x_66:
[----:B------:R-:W-:-:S07]  /*aac0*/  MOV R0, UR5 ;  /* 0x0000000500007c02 */ /* 0x000fce0008000f00 */
.L_x_229:
[----:B-1----:R1:W2:Y:S02]  /*aad0*/  SYNCS.PHASECHK.TRANS64.TRYWAIT P0, [R0+URZ], R2 ;  /* 0x00000002000075a7 */ /* 0x0022a400080011ff */
[----:B--2---:R-:W-:Y:S05]  /*aae0*/  @!P0 NANOSLEEP.SYNCS 0x989680 ;  /* 0x009896800000895d */ /* 0x004fea0003900000 */
[----:B------:R-:W2:Y:S02]  /*aaf0*/  @!P0 SYNCS.PHASECHK.TRANS64 P0, [R0+URZ], R2 ;  /* 0x00000002000085a7 */ /* 0x000ea400080010ff */
[----:B--2---:R-:W-:Y:S05]  /*ab00*/  @!P0 BRA `(.L_x_229) ;  /* 0xfffffffc00f08947 */ /* 0x004fea000383ffff */
[----:B------:R-:W-:Y:S05]  /*ab10*/  BRA `(.L_x_230) ;  /* 0xffffff9400f07947 */ /* 0x000fea000383ffff */
.L_x_67:
[----:B------:R-:W-:-:S07]  /*ab20*/  MOV R0, UR5 ;  /* 0x0000000500007c02 */ /* 0x000fce0008000f00 */
.L_x_231:
[----:B-1----:R1:W2:Y:S02]  /*ab30*/  SYNCS.PHASECHK.TRANS64.TRYWAIT P0, [R0+URZ], R2 ;  /* 0x00000002000075a7 */ /* 0x0022a400080011ff */
[----:B--2---:R-:W-:Y:S05]  /*ab40*/  @!P0 NANOSLEEP.SYNCS 0x989680 ;  /* 0x009896800000895d */ /* 0x004fea0003900000 */
[----:B------:R-:W2:Y:S02]  /*ab50*/  @!P0 SYNCS.PHASECHK.TRANS64 P0, [R0+URZ], R2 ;  /* 0x00000002000085a7 */ /* 0x000ea400080010ff */
[----:B--2---:R-:W-:Y:S05]  /*ab60*/  @!P0 BRA `(.L_x_231) ;  /* 0xfffffffc00f08947 */ /* 0x004fea000383ffff */
[----:B------:R-:W-:Y:S05]  /*ab70*/  BRA `(.L_x_232) ;  /* 0xffffff9800007947 */ /* 0x000fea000383ffff */
.L_x_68:
[----:B------:R-:W-:-:S07]  /*ab80*/  MOV R0, UR5 ;  /* 0x0000000500007c02 */ /* 0x000fce0008000f00 */
.L_x_233:
[----:B-1----:R1:W2:Y:S02]  /*ab90*/  SYNCS.PHASECHK.TRANS64.TRYWAIT P0, [R0+URZ], R2 ;  /* 0x00000002000075a7 */ /* 0x0022a400080011ff */
[----:B--2---:R-:W-:Y:S05]  /*aba0*/  @!P0 NANOSLEEP.SYNCS 0x989680 ;  /* 0x009896800000895d */ /* 0x004fea0003900000 */
[----:B------:R-:W2:Y:S02]  /*abb0*/  @!P0 SYNCS.PHASECHK.TRANS64 P0, [R0+URZ], R2 ;  /* 0x00000002000085a7 */ /* 0x000ea400080010ff */
[----:B--2---:R-:W-:Y:S05]  /*abc0*/  @!P0 BRA `(.L_x_233) ;  /* 0xfffffffc00f08947 */ /* 0x004fea000383ffff */
[----:B------:R-:W-:Y:S05]  /*abd0*/  BRA `(.L_x_234) ;  /* 0xffffff9800107947 */ /* 0x000fea000383ffff */
.L_x_69:
[----:B------:R-:W-:-:S07]  /*abe0*/  MOV R0, UR5 ;  /* 0x0000000500007c02 */ /* 0x000fce0008000f00 */
.L_x_235:
[----:B-1----:R1:W2:Y:S02]  /*abf0*/  SYNCS.PHASECHK.TRANS64.TRYWAIT P0, [R0+URZ], R2 ;  /* 0x00000002000075a7 */ /* 0x0022a400080011ff */
[----:B--2---:R-:W-:Y:S05]  /*ac00*/  @!P0 NANOSLEEP.SYNCS 0x989680 ;  /* 0x009896800000895d */ /* 0x004fea0003900000 */
[----:B------:R-:W2:Y:S02]  /*ac10*/  @!P0 SYNCS.PHASECHK.TRANS64 P0, [R0+URZ], R2 ;  /* 0x00000002000085a7 */ /* 0x000ea400080010ff */
[----:B--2---:R-:W-:Y:S05]  /*ac20*/  @!P0 BRA `(.L_x_235) ;  /* 0xfffffffc00f08947 */ /* 0x004fea000383ffff */
[----:B------:R-:W-:Y:S05]  /*ac30*/  BRA `(.L_x_236) ;  /* 0xffffff9800207947 */ /* 0x000fea000383ffff */
.L_x_70:
[----:B------:R-:W-:-:S07]  /*ac40*/  MOV R0, UR5 ;  /* 0x0000000500007c02 */ /* 0x000fce0008000f00 */
.L_x_237:
[----:B-1----:R1:W2:Y:S02]  /*ac50*/  SYNCS.PHASECHK.TRANS64.TRYWAIT P0, [R0+URZ], R2 ;  /* 0x00000002000075a7 */ /* 0x0022a400080011ff */
[----:B--2---:R-:W-:Y:S05]  /*ac60*/  @!P0 NANOSLEEP.SYNCS 0x989680 ;  /* 0x009896800000895d */ /* 0x004fea0003900000 */
[----:B------:R-:W2:Y:S02]  /*ac70*/  @!P0 SYNCS.PHASECHK.TRANS64 P0, [R0+URZ], R2 ;  /* 0x00000002000085a7 */ /* 0x000ea400080010ff */
[----:B--2---:R-:W-:Y:S05]  /*ac80*/  @!P0 BRA `(.L_x_237) ;  /* 0xfffffffc00f08947 */ /* 0x004fea000383ffff */
[----:B------:R-:W-:Y:S05]  /*ac90*/  BRA `(.L_x_238) ;  /* 0xffffff9800307947 */ /* 0x000fea000383ffff */
.L_x_71:
[----:B------:R-:W-:-:S07]  /*aca0*/  MOV R0, UR5 ;  /* 0x0000000500007c02 */ /* 0x000fce0008000f00 */
.L_x_239:
[----:B-1----:R1:W2:Y:S02]  /*acb0*/  SYNCS.PHASECHK.TRANS64.TRYWAIT P0, [R0+URZ], R2 ;  /* 0x00000002000075a7 */ /* 0x0022a400080011ff */
[----:B--2---:R-:W-:Y:S05]  /*acc0*/  @!P0 NANOSLEEP.SYNCS 0x989680 ;  /* 0x009896800000895d */ /* 0x004fea0003900000 */
[----:B------:R-:W2:Y:S02]  /*acd0*/  @!P0 SYNCS.PHASECHK.TRANS64 P0, [R0+URZ], R2 ;  /* 0x00000002000085a7 */ /* 0x000ea400080010ff */
[----:B--2---:R-:W-:Y:S05]  /*ace0*/  @!P0 BRA `(.L_x_239) ;  /* 0xfffffffc00f08947 */ /* 0x004fea000383ffff */
[----:B------:R-:W-:Y:S05]  /*acf0*/  BRA `(.L_x_240) ;  /* 0xffffff9800407947 */ /* 0x000fea000383ffff */
.L_x_72:
[----:B------:R-:W-:-:S07]  /*ad00*/  MOV R0, UR5 ;  /* 0x0000000500007c02 */ /* 0x000fce0008000f00 */
.L_x_241:
[----:B-1----:R1:W2:Y:S02]  /*ad10*/  SYNCS.PHASECHK.TRANS64.TRYWAIT P0, [R0+URZ], R2 ;  /* 0x00000002000075a7 */ /* 0x0022a400080011ff */
[----:B--2---:R-:W-:Y:S05]  /*ad20*/  @!P0 NANOSLEEP.SYNCS 0x989680 ;  /* 0x009896800000895d */ /* 0x004fea0003900000 */
[----:B------:R-:W2:Y:S02]  /*ad30*/  @!P0 SYNCS.PHASECHK.TRANS64 P0, [R0+URZ], R2 ;  /* 0x00000002000085a7 */ /* 0x000ea400080010ff */
[----:B--2---:R-:W-:Y:S05]  /*ad40*/  @!P0 BRA `(.L_x_241) ;  /* 0xfffffffc00f08947 */ /* 0x004fea000383ffff */
[----:B------:R-:W-:Y:S05]  /*ad50*/  BRA `(.L_x_242) ;  /* 0xffffff9800507947 */ /* 0x000fea000383ffff */
.L_x_73:
[----:B------:R-:W-:-:S07]  /*ad60*/  MOV R0, UR5 ;  /* 0x0000000500007c02 */ /* 0x000fce0008000f00 */
.L_x_243:
[----:B-1----:R1:W2:Y:S02]  /*ad70*/  SYNCS.PHASECHK.TRANS64.TRYWAIT P0, [R0+URZ], R2 ;  /* 0x00000002000075a7 */ /* 0x0022a400080011ff */
[----:B--2---:R-:W-:Y:S05]  /*ad80*/  @!P0 NANOSLEEP.SYNCS 0x989680 ;  /* 0x009896800000895d */ /* 0x004fea0003900000 */
[----:B------:R-:W2:Y:S02]  /*ad90*/  @!P0 SYNCS.PHASECHK.TRANS64 P0, [R0+URZ], R2 ;  /* 0x00000002000085a7 */ /* 0x000ea400080010ff */
[----:B--2---:R-:W-:Y:S05]  /*ada0*/  @!P0 BRA `(.L_x_243) ;  /* 0xfffffffc00f08947 */ /* 0x004fea000383ffff */
[----:B------:R-:W-:Y:S05]  /*adb0*/  BRA `(.L_x_244) ;  /* 0xffffff9800607947 */ /* 0x000fea000383ffff */
.L_x_74:
[----:B------:R-:W-:-:S07]  /*adc0*/  MOV R0, UR5 ;  /* 0x0000000500007c02 */ /* 0x000fce0008000f00 */
.L_x_245:
[----:B-1----:R1:W2:Y:S02]  /*add0*/  SYNCS.PHASECHK.TRANS64.TRYWAIT P0, [R0+URZ], R2 ;  /* 0x00000002000075a7 */ /* 0x0022a400080011ff */
[----:B--2---:R-:W-:Y:S05]  /*ade0*/  @!P0 NANOSLEEP.SYNCS 0x989680 ;  /* 0x009896800000895d */ /* 0x004fea0003900000 */
[----:B------:R-:W2:Y:S02]  /*adf0*/  @!P0 SYNCS.PHASECHK.TRANS64 P0, [R0+URZ], R2 ;  /* 0x00000002000085a7 */ /* 0x000ea400080010ff */
[----:B--2---:R-:W-:Y:S05]  /*ae00*/  @!P0 BRA `(.L_x_245) ;  /* 0xfffffffc00f08947 */ /* 0x004fea000383ffff */
[----:B------:R-:W-:Y:S05]  /*ae10*/  BRA `(.L_x_246) ;  /* 0xffffff9800707947 */ /* 0x000fea000383ffff */
.L_x_75:
[----:B------:R-:W-:-:S07]  /*ae20*/  MOV R0, UR5 ;  /* 0x0000000500007c02 */ /* 0x000fce0008000f00 */
.L_x_247:
[----:B-1----:R1:W2:Y:S02]  /*ae30*/  SYNCS.PHASECHK.TRANS64.TRYWAIT P0, [R0+URZ], R2 ;  /* 0x00000002000075a7 */ /* 0x0022a400080011ff */
[----:B--2---:R-:W-:Y:S05]  /*ae40*/  @!P0 NANOSLEEP.SYNCS 0x989680 ;  /* 0x009896800000895d */ /* 0x004fea0003900000 */
[----:B------:R-:W2:Y:S02]  /*ae50*/  @!P0 SYNCS.PHASECHK.TRANS64 P0, [R0+URZ], R2 ;  /* 0x00000002000085a7 */ /* 0x000ea400080010ff */
[----:B--2---:R-:W-:Y:S05]  /*ae60*/  @!P0 BRA `(.L_x_247) ;  /* 0xfffffffc00f08947 */ /* 0x004fea000383ffff */
[----:B------:R-:W-:Y:S05]  /*ae70*/  BRA `(.L_x_248) ;  /* 0xffffff9800807947 */ /* 0x000fea000383ffff */
.L_x_76:
[----:B------:R-:W-:-:S07]  /*ae80*/  MOV R0, UR5 ;  /* 0x0000000500007c02 */ /* 0x000fce0008000f00 */
.L_x_249:
[----:B-1----:R1:W2:Y:S02]  /*ae90*/  SYNCS.PHASECHK.TRANS64.TRYWAIT P0, [R0+URZ], R2 ;  /* 0x00000002000075a7 */ /* 0x0022a400080011ff */
[----:B--2---:R-:W-:Y:S05]  /*aea0*/  @!P0 NANOSLEEP.SYNCS 0x989680 ;  /* 0x009896800000895d */ /* 0x004fea0003900000 */
[----:B------:R-:W2:Y:S02]  /*aeb0*/  @!P0 SYNCS.PHASECHK.TRANS64 P0, [R0+URZ], R2 ;  /* 0x00000002000085a7 */ /* 0x000ea400080010ff */
[----:B--2---:R-:W-:Y:S05]  /*aec0*/  @!P0 BRA `(.L_x_249) ;  /* 0xfffffffc00f08947 */ /* 0x004fea000383ffff */
[----:B------:R-:W-:Y:S05]  /*aed0*/  BRA `(.L_x_250) ;  /* 0xffffff9800907947 */ /* 0x000fea000383ffff */
.L_x_77:
[----:B------:R-:W-:-:S07]  /*aee0*/  MOV R0, UR5 ;  /* 0x0000000500007c02 */ /* 0x000fce0008000f00 */
.L_x_251:
[----:B-1----:R1:W2:Y:S02]  /*aef0*/  SYNCS.PHASECHK.TRANS64.TRYWAIT P0, [R0+URZ], R2 ;  /* 0x00000002000075a7 */ /* 0x0022a400080011ff */
[----:B--2---:R-:W-:Y:S05]  /*af00*/  @!P0 NANOSLEEP.SYNCS 0x989680 ;  /* 0x009896800000895d */ /* 0x004fea0003900000 */
[----:B------:R-:W2:Y:S02]  /*af10*/  @!P0 SYNCS.PHASECHK.TRANS64 P0, [R0+URZ], R2 ;  /* 0x00000002000085a7 */ /* 0x000ea400080010ff */
[----:B--2---:R-:W-:Y:S05]  /*af20*/  @!P0 BRA `(.L_x_251) ;  /* 0xfffffffc00f08947 */ /* 0x004fea000383ffff */
[----:B------:R-:W-:Y:S05]  /*af30*/  BRA `(.L_x_252) ;  /* 0xffffff9800a07947 */ /* 0x000fea000383ffff */
.L_x_78:
[----:B------:R-:W-:-:S07]  /*af40*/  MOV R0, UR5 ;  /* 0x0000000500007c02 */ /* 0x000fce0008000f00 */
.L_x_253:
[----:B-1----:R1:W2:Y:S02]  /*af50*/  SYNCS.PHASECHK.TRANS64.TRYWAIT P0, [R0+URZ], R2 ;  /* 0x00000002000075a7 */ /* 0x0022a400080011ff */
[----:B--2---:R-:W-:Y:S05]  /*af60*/  @!P0 NANOSLEEP.SYNCS 0x989680 ;  /* 0x009896800000895d */ /* 0x004fea0003900000 */
[----:B------:R-:W2:Y:S02]  /*af70*/  @!P0 SYNCS.PHASECHK.TRANS64 P0, [R0+URZ], R2 ;  /* 0x00000002000085a7 */ /* 0x000ea400080010ff */
[----:B--2---:R-:W-:Y:S05]  /*af80*/  @!P0 BRA `(.L_x_253) ;  /* 0xfffffffc00f08947 */ /* 0x004fea000383ffff */
[----:B------:R-:W-:Y:S05]  /*af90*/  BRA `(.L_x_254) ;  /* 0xffffff9800b07947 */ /* 0x000fea000383ffff */
.L_x_79:
[----:B------:R-:W-:-:S07]  /*afa0*/  MOV R0, UR5 ;  /* 0x0000000500007c02 */ /* 0x000fce0008000f00 */
.L_x_255:
[----:B-1----:R1:W2:Y:S02]  /*afb0*/  SYNCS.PHASECHK.TRANS64.TRYWAIT P0, [R0+URZ], R2 ;  /* 0x00000002000075a7 */ /* 0x0022a400080011ff */
[----:B--2---:R-:W-:Y:S05]  /*afc0*/  @!P0 NANOSLEEP.SYNCS 0x989680 ;  /* 0x009896800000895d */ /* 0x004fea0003900000 */
[----:B------:R-:W2:Y:S02]  /*afd0*/  @!P0 SYNCS.PHASECHK.TRANS64 P0, [R0+URZ], R2 ;  /* 0x00000002000085a7 */ /* 0x000ea400080010ff */
[----:B--2---:R-:W-:Y:S05]  /*afe0*/  @!P0 BRA `(.L_x_255) ;  /* 0xfffffffc00f08947 */ /* 0x004fea000383ffff */
[----:B------:R-:W-:Y:S05]  /*aff0*/  BRA `(.L_x_256) ;  /* 0xffffff9800c07947 */ /* 0x000fea000383ffff */
.L_x_80:
[----:B------:R-:W-:-:S07]  /*b000*/  MOV R0, UR5 ;  /* 0x0000000500007c02 */ /* 0x000fce0008000f00 */
.L_x_257:
[----:B-1----:R1:W2:Y:S02]  /*b010*/  SYNCS.PHASECHK.TRANS64.TRYWAIT P0, [R0+URZ], R2 ;  /* 0x00000002000075a7 */ /* 0x0022a400080011ff */
[----:B--2---:R-:W-:Y:S05]  /*b020*/  @!P0 NANOSLEEP.SYNCS 0x989680 ;  /* 0x009896800000895d */ /* 0x004fea0003900000 */
[----:B------:R-:W2:Y:S02]  /*b030*/  @!P0 SYNCS.PHASECHK.TRANS64 P0, [R0+URZ], R2 ;  /* 0x00000002000085a7 */ /* 0x000ea400080010ff */
[----:B--2---:R-:W-:Y:S05]  /*b040*/  @!P0 BRA `(.L_x_257) ;  /* 0xfffffffc00f08947 */ /* 0x004fea000383ffff */
[----:B------:R-:W-:Y:S05]  /*b050*/  BRA `(.L_x_258) ;  /* 0xffffff9800d07947 */ /* 0x000fea000383ffff */
.L_x_81:
[----:B------:R-:W-:-:S07]  /*b060*/  MOV R0, UR5 ;  /* 0x0000000500007c02 */ /* 0x000fce0008000f00 */
.L_x_259:
[----:B-1----:R1:W2:Y:S02]  /*b070*/  SYNCS.PHASECHK.TRANS64.TRYWAIT P0, [R0+URZ], R2 ;  /* 0x00000002000075a7 */ /* 0x0022a400080011ff */
[----:B--2---:R-:W-:Y:S05]  /*b080*/  @!P0 NANOSLEEP.SYNCS 0x989680 ;  /* 0x009896800000895d */ /* 0x004fea0003900000 */
[----:B------:R-:W2:Y:S02]  /*b090*/  @!P0 SYNCS.PHASECHK.TRANS64 P0, [R0+URZ], R2 ;  /* 0x00000002000085a7 */ /* 0x000ea400080010ff */
[----:B--2---:R-:W-:Y:S05]  /*b0a0*/  @!P0 BRA `(.L_x_259) ;  /* 0xfffffffc00f08947 */ /* 0x004fea000383ffff */
[----:B------:R-:W-:Y:S05]  /*b0b0*/  BRA `(.L_x_260) ;  /* 0xffffff9800e07947 */ /* 0x000fea000383ffff */
.L_x_82:
[----:B------:R-:W-:-:S07]  /*b0c0*/  MOV R0, UR5 ;  /* 0x0000000500007c02 */ /* 0x000fce0008000f00 */
.L_x_261:
[----:B-1----:R1:W2:Y:S02]  /*b0d0*/  SYNCS.PHASECHK.TRANS64.TRYWAIT P0, [R0+URZ], R2 ;  /* 0x00000002000075a7 */ /* 0x0022a400080011ff */
[----:B--2---:R-:W-:Y:S05]  /*b0e0*/  @!P0 NANOSLEEP.SYNCS 0x989680 ;  /* 0x009896800000895d */ /* 0x004fea0003900000 */
[----:B------:R-:W2:Y:S02]  /*b0f0*/  @!P0 SYNCS.PHASECHK.TRANS64 P0, [R0+URZ], R2 ;  /* 0x00000002000085a7 */ /* 0x000ea400080010ff */
[----:B--2---:R-:W-:Y:S05]  /*b100*/  @!P0 BRA `(.L_x_261) ;  /* 0xfffffffc00f08947 */ /* 0x004fea000383ffff */
[----:B------:R-:W-:Y:S05]  /*b110*/  BRA `(.L_x_262) ;  /* 0xffffff9800f07947 */ /* 0x000fea000383ffff */
.L_x_83:
[----:B------:R-:W-:-:S07]  /*b120*/  MOV R0, UR5 ;  /* 0x0000000500007c02 */ /* 0x000fce0008000f00 */
.L_x_263:
[----:B-1----:R1:W2:Y:S02]  /*b130*/  SYNCS.PHASECHK.TRANS64.TRYWAIT P0, [R0+URZ], R2 ;  /* 0x00000002000075a7 */ /* 0x0022a400080011ff */
[----:B--2---:R-:W-:Y:S05]  /*b140*/  @!P0 NANOSLEEP.SYNCS 0x989680 ;  /* 0x009896800000895d */ /* 0x004fea0003900000 */
[----:B------:R-:W2:Y:S02]  /*b150*/  @!P0 SYNCS.PHASECHK.TRANS64 P0, [R0+URZ], R2 ;  /* 0x00000002000085a7 */ /* 0x000ea400080010ff */
[----:B--2---:R-:W-:Y:S05]  /*b160*/  @!P0 BRA `(.L_x_263) ;  /* 0xfffffffc00f08947 */ /* 0x004fea000383ffff */
[----:B------:R-:W-:Y:S05]  /*b170*/  BRA `(.L_x_264) ;  /* 0xffffff9c00007947 */ /* 0x000fea000383ffff */
.L_x_84:
[----:B------:R-:W-:-:S07]  /*b180*/  MOV R0, UR5 ;  /* 0x0000000500007c02 */ /* 0x000fce0008000f00 */
.L_x_265:
[----:B-1----:R1:W2:Y:S02]  /*b190*/  SYNCS.PHASECHK.TRANS64.TRYWAIT P0, [R0+URZ], R2 ;  /* 0x00000002000075a7 */ /* 0x0022a400080011ff */
[----:B--2---:R-:W-:Y:S05]  /*b1a0*/  @!P0 NANOSLEEP.SYNCS 0x989680 ;  /* 0x009896800000895d */ /* 0x004fea0003900000 */
[----:B------:R-:W2:Y:S02]  /*b1b0*/  @!P0 SYNCS.PHASECHK.TRANS64 P0, [R0+URZ], R2 ;  /* 0x00000002000085a7 */ /* 0x000ea400080010ff */
[----:B--2---:R-:W-:Y:S05]  /*b1c0*/  @!P0 BRA `(.L_x_265) ;  /* 0xfffffffc00f08947 */ /* 0x004fea000383ffff */
[----:B------:R-:W-:Y:S05]  /*b1d0*/  BRA `(.L_x_266) ;  /* 0xffffff9c00107947 */ /* 0x000fea000383ffff */
.L_x_85:
[----:B------:R-:W-:-:S07]  /*b1e0*/  MOV R0, UR5 ;  /* 0x0000000500007c02 */ /* 0x000fce0008000f00 */
.L_x_267:
[----:B-1----:R1:W2:Y:S02]  /*b1f0*/  SYNCS.PHASECHK.TRANS64.TRYWAIT P0, [R0+URZ], R2 ;  /* 0x00000002000075a7 */ /* 0x0022a400080011ff */
[----:B--2---:R-:W-:Y:S05]  /*b200*/  @!P0 NANOSLEEP.SYNCS 0x989680 ;  /* 0x009896800000895d */ /* 0x004fea0003900000 */
[----:B------:R-:W2:Y:S02]  /*b210*/  @!P0 SYNCS.PHASECHK.TRANS64 P0, [R0+URZ], R2 ;  /* 0x00000002000085a7 */ /* 0x000ea400080010ff */
[----:B--2---:R-:W-:Y:S05]  /*b220*/  @!P0 BRA `(.L_x_267) ;  /* 0xfffffffc00f08947 */ /* 0x004fea000383ffff */
[----:B------:R-:W-:Y:S05]  /*b230*/  BRA `(.L_x_268) ;  /* 0xffffff9c00207947 */ /* 0x000fea000383ffff */
.L_x_86:
[----:B------:R-:W-:-:S07]  /*b240*/  MOV R0, UR5 ;  /* 0x0000000500007c02 */ /* 0x000fce0008000f00 */
.L_x_269:
[----:B-1----:R1:W2:Y:S02]  /*b250*/  SYNCS.PHASECHK.TRANS64.TRYWAIT P0, [R0+URZ], R2 ;  /* 0x00000002000075a7 */ /* 0x0022a400080011ff */
[----:B--2---:R-:W-:Y:S05]  /*b260*/  @!P0 NANOSLEEP.SYNCS 0x989680 ;  /* 0x009896800000895d */ /* 0x004fea0003900000 */
[----:B------:R-:W2:Y:S02]  /*b270*/  @!P0 SYNCS.PHASECHK.TRANS64 P0, [R0+URZ], R2 ;  /* 0x00000002000085a7 */ /* 0x000ea400080010ff */
[----:B--2---:R-:W-:Y:S05]  /*b280*/  @!P0 BRA `(.L_x_269) ;  /* 0xfffffffc00f08947 */ /* 0x004fea000383ffff */
[----:B------:R-:W-:Y:S05]  /*b290*/  BRA `(.L_x_270) ;  /* 0xffffff9c00307947 */ /* 0x000fea000383ffff */
.L_x_87:
[----:B------:R-:W-:-:S07]  /*b2a0*/  MOV R0, UR5 ;  /* 0x0000000500007c02 */ /* 0x000fce0008000f00 */
.L_x_271:
[----:B-1----:R1:W2:Y:S02]  /*b2b0*/  SYNCS.PHASECHK.TRANS64.TRYWAIT P0, [R0+URZ], R2 ;  /* 0x00000002000075a7 */ /* 0x0022a400080011ff */
[----:B--2---:R-:W-:Y:S05]  /*b2c0*/  @!P0 NANOSLEEP.SYNCS 0x989680 ;  /* 0x009896800000895d */ /* 0x004fea0003900000 */
[----:B------:R-:W2:Y:S02]  /*b2d0*/  @!P0 SYNCS.PHASECHK.TRANS64 P0, [R0+URZ], R2 ;  /* 0x00000002000085a7 */ /* 0x000ea400080010ff */
[----:B--2---:R-:W-:Y:S05]  /*b2e0*/  @!P0 BRA `(.L_x_271) ;  /* 0xfffffffc00f08947 */ /* 0x004fea000383ffff */
[----:B------:R-:W-:Y:S05]  /*b2f0*/  BRA `(.L_x_272) ;  /* 0xffffff9c00407947 */ /* 0x000fea000383ffff */
.L_x_88:
[----:B------:R-:W-:-:S07]  /*b300*/  MOV R0, UR5 ;  /* 0x0000000500007c02 */ /* 0x000fce0008000f00 */
.L_x_273:
[----:B-1----:R1:W2:Y:S02]  /*b310*/  SYNCS.PHASECHK.TRANS64.TRYWAIT P0, [R0+URZ], R2 ;  /* 0x00000002000075a7 */ /* 0x0022a400080011ff */
[----:B--2---:R-:W-:Y:S05]  /*b320*/  @!P0 NANOSLEEP.SYNCS 0x989680 ;  /* 0x009896800000895d */ /* 0x004fea0003900000 */
[----:B------:R-:W2:Y:S02]  /*b330*/  @!P0 SYNCS.PHASECHK.TRANS64 P0, [R0+URZ], R2 ;  /* 0x00000002000085a7 */ /* 0x000ea400080010ff */
[----:B--2---:R-:W-:Y:S05]  /*b340*/  @!P0 BRA `(.L_x_273) ;  /* 0xfffffffc00f08947 */ /* 0x004fea000383ffff */
[----:B------:R-:W-:Y:S05]  /*b350*/  BRA `(.L_x_274) ;  /* 0xffffff9c00507947 */ /* 0x000fea000383ffff */
.L_x_89:
[----:B------:R-:W-:-:S07]  /*b360*/  MOV R0, UR5 ;  /* 0x0000000500007c02 */ /* 0x000fce0008000f00 */
.L_x_275:
[----:B-1----:R1:W2:Y:S02]  /*b370*/  SYNCS.PHASECHK.TRANS64.TRYWAIT P0, [R0+URZ], R2 ;  /* 0x00000002000075a7 */ /* 0x0022a400080011ff */
[----:B--2---:R-:W-:Y:S05]  /*b380*/  @!P0 NANOSLEEP.SYNCS 0x989680 ;  /* 0x009896800000895d */ /* 0x004fea0003900000 */
[----:B------:R-:W2:Y:S02]  /*b390*/  @!P0 SYNCS.PHASECHK.TRANS64 P0, [R0+URZ], R2 ;  /* 0x00000002000085a7 */ /* 0x000ea400080010ff */
[----:B--2---:R-:W-:Y:S05]  /*b3a0*/  @!P0 BRA `(.L_x_275) ;  /* 0xfffffffc00f08947 */ /* 0x004fea000383ffff */
[----:B------:R-:W-:Y:S05]  /*b3b0*/  BRA `(.L_x_276) ;  /* 0xffffff9c00607947 */ /* 0x000fea000383ffff */
.L_x_90:
[----:B------:R-:W-:-:S07]  /*b3c0*/  MOV R0, UR5 ;  /* 0x0000000500007c02 */ /* 0x000fce0008000f00 */
.L_x_277:
[----:B-1----:R1:W2:Y:S02]  /*b3d0*/  SYNCS.PHASECHK.TRANS64.TRYWAIT P0, [R0+URZ], R2 ;  /* 0x00000002000075a7 */ /* 0x0022a400080011ff */
[----:B--2---:R-:W-:Y:S05]  /*b3e0*/  @!P0 NANOSLEEP.SYNCS 0x989680 ;  /* 0x009896800000895d */ /* 0x004fea0003900000 */
[----:B------:R-:W2:Y:S02]  /*b3f0*/  @!P0 SYNCS.PHASECHK.TRANS64 P0, [R0+URZ], R2 ;  /* 0x00000002000085a7 */ /* 0x000ea400080010ff */
[----:B--2---:R-:W-:Y:S05]  /*b400*/  @!P0 BRA `(.L_x_277) ;  /* 0xfffffffc00f08947 */ /* 0x004fea000383ffff */
[----:B------:R-:W-:Y:S05]  /*b410*/  BRA `(.L_x_278) ;  /* 0xffffff9c00707947 */ /* 0x000fea000383ffff */
.L_x_91:
[----:B------:R-:W-:-:S07]  /*b420*/  MOV R0, UR5 ;  /* 0x0000000500007c02 */ /* 0x000fce0008000f00 */
.L_x_279:
[----:B-1----:R1:W2:Y:S02]  /*b430*/  SYNCS.PHASECHK.TRANS64.TRYWAIT P0, [R0+URZ], R2 ;  /* 0x00000002000075a7 */ /* 0x0022a400080011ff */
[----:B--2---:R-:W-:Y:S05]  /*b440*/  @!P0 NANOSLEEP.SYNCS 0x989680 ;  /* 0x009896800000895d */ /* 0x004fea0003900000 */
[----:B------:R-:W2:Y:S02]  /*b450*/  @!P0 SYNCS.PHASECHK.TRANS64 P0, [R0+URZ], R2 ;  /* 0x00000002000085a7 */ /* 0x000ea400080010ff */
[----:B--2---:R-:W-:Y:S05]  /*b460*/  @!P0 BRA `(.L_x_279) ;  /* 0xfffffffc00f08947 */ /* 0x004fea000383ffff */
[----:B------:R-:W-:Y:S05]  /*b470*/  BRA `(.L_x_280) ;  /* 0xffffff9c00807947 */ /* 0x000fea000383ffff */
.L_x_92:
[----:B------:R-:W-:-:S07]  /*b480*/  MOV R0, UR5 ;  /* 0x0000000500007c02 */ /* 0x000fce0008000f00 */
.L_x_281:
[----:B-1----:R1:W2:Y:S02]  /*b490*/  SYNCS.PHASECHK.TRANS64.TRYWAIT P0, [R0+URZ], R2 ;  /* 0x00000002000075a7 */ /* 0x0022a400080011ff */
[----:B--2---:R-:W-:Y:S05]  /*b4a0*/  @!P0 NANOSLEEP.SYNCS 0x989680 ;  /* 0x009896800000895d */ /* 0x004fea0003900000 */
[----:B------:R-:W2:Y:S02]  /*b4b0*/  @!P0 SYNCS.PHASECHK.TRANS64 P0, [R0+URZ], R2 ;  /* 0x00000002000085a7 */ /* 0x000ea400080010ff */
[----:B--2---:R-:W-:Y:S05]  /*b4c0*/  @!P0 BRA `(.L_x_281) ;  /* 0xfffffffc00f08947 */ /* 0x004fea000383ffff */
[----:B------:R-:W-:Y:S05]  /*b4d0*/  BRA `(.L_x_282) ;  /* 0xffffff9c00907947 */ /* 0x000fea000383ffff */
.L_x_93:
[----:B------:R-:W-:-:S07]  /*b4e0*/  MOV R0, UR5 ;  /* 0x0000000500007c02 */ /* 0x000fce0008000f00 */
.L_x_283:
[----:B-1----:R1:W2:Y:S02]  /*b4f0*/  SYNCS.PHASECHK.TRANS64.TRYWAIT P0, [R0+URZ], R2 ;  /* 0x00000002000075a7 */ /* 0x0022a400080011ff */
[----:B--2---:R-:W-:Y:S05]  /*b500*/  @!P0 NANOSLEEP.SYNCS 0x989680 ;  /* 0x009896800000895d */ /* 0x004fea0003900000 */
[----:B------:R-:W2:Y:S02]  /*b510*/  @!P0 SYNCS.PHASECHK.TRANS64 P0, [R0+URZ], R2 ;  /* 0x00000002000085a7 */ /* 0x000ea400080010ff */
[----:B--2---:R-:W-:Y:S05]  /*b520*/  @!P0 BRA `(.L_x_283) ;  /* 0xfffffffc00f08947 */ /* 0x004fea000383ffff */
[----:B------:R-:W-:Y:S05]  /*b530*/  BRA `(.L_x_284) ;  /* 0xffffff9c00a07947 */ /* 0x000fea000383ffff */
.L_x_94:
[----:B------:R-:W-:-:S07]  /*b540*/  MOV R0, UR5 ;  /* 0x0000000500007c02 */ /* 0x000fce0008000f00 */
.L_x_285:
[----:B-1----:R1:W2:Y:S02]  /*b550*/  SYNCS.PHASECHK.TRANS64.TRYWAIT P0, [R0+URZ], R2 ;  /* 0x00000002000075a7 */ /* 0x0022a400080011ff */
[----:B--2---:R-:W-:Y:S05]  /*b560*/  @!P0 NANOSLEEP.SYNCS 0x989680 ;  /* 0x009896800000895d */ /* 0x004fea0003900000 */
[----:B------:R-:W2:Y:S02]  /*b570*/  @!P0 SYNCS.PHASECHK.TRANS64 P0, [R0+URZ], R2 ;  /* 0x00000002000085a7 */ /* 0x000ea400080010ff */
[----:B--2---:R-:W-:Y:S05]  /*b580*/  @!P0 BRA `(.L_x_285) ;  /* 0xfffffffc00f08947 */ /* 0x004fea000383ffff */
[----:B------:R-:W-:Y:S05]  /*b590*/  BRA `(.L_x_286) ;  /* 0xffffff9c00b07947 */ /* 0x000fea000383ffff */
.L_x_95:
[----:B------:R-:W-:-:S07]  /*b5a0*/  MOV R0, UR5 ;  /* 0x0000000500007c02 */ /* 0x000fce0008000f00 */
.L_x_287:
[----:B-1----:R1:W2:Y:S02]  /*b5b0*/  SYNCS.PHASECHK.TRANS64.TRYWAIT P0, [R0+URZ], R2 ;  /* 0x00000002000075a7 */ /* 0x0022a400080011ff */
[----:B--2---:R-:W-:Y:S05]  /*b5c0*/  @!P0 NANOSLEEP.SYNCS 0x989680 ;  /* 0x009896800000895d */ /* 0x004fea0003900000 */
[----:B------:R-:W2:Y:S02]  /*b5d0*/  @!P0 SYNCS.PHASECHK.TRANS64 P0, [R0+URZ], R2 ;  /* 0x00000002000085a7 */ /* 0x000ea400080010ff */
[----:B--2---:R-:W-:Y:S05]  /*b5e0*/  @!P0 BRA `(.L_x_287) ;  /* 0xfffffffc00f08947 */ /* 0x004fea000383ffff */
[----:B------:R-:W-:Y:S05]  /*b5f0*/  BRA `(.L_x_288) ;  /* 0xffffff9c00c07947 */ /* 0x000fea000383ffff */
.L_x_96:
[----:B------:R-:W-:-:S07]  /*b600*/  MOV R0, UR5 ;  /* 0x0000000500007c02 */ /* 0x000fce0008000f00 */
.L_x_289:
[----:B-1----:R1:W2:Y:S02]  /*b610*/  SYNCS.PHASECHK.TRANS64.TRYWAIT P0, [R0+URZ], R2 ;  /* 0x00000002000075a7 */ /* 0x0022a400080011ff */
[----:B--2---:R-:W-:Y:S05]  /*b620*/  @!P0 NANOSLEEP.SYNCS 0x989680 ;  /* 0x009896800000895d */ /* 0x004fea0003900000 */
[----:B------:R-:W2:Y:S02]  /*b630*/  @!P0 SYNCS.PHASECHK.TRANS64 P0, [R0+URZ], R2 ;  /* 0x00000002000085a7 */ /* 0x000ea400080010ff */
[----:B--2---:R-:W-:Y:S05]  /*b640*/  @!P0 BRA `(.L_x_289) ;  /* 0xfffffffc00f08947 */ /* 0x004fea000383ffff */
[----:B------:R-:W-:Y:S05]  /*b650*/  BRA `(.L_x_290) ;  /* 0xffffff9c00d07947 */ /* 0x000fea000383ffff */
.L_x_97:
[----:B------:R-:W-:-:S07]  /*b660*/  MOV R0, UR5 ;  /* 0x0000000500007c02 */ /* 0x000fce0008000f00 */
.L_x_291:
[----:B-1----:R1:W2:Y:S02]  /*b670*/  SYNCS.PHASECHK.TRANS64.TRYWAIT P0, [R0+URZ], R2 ;  /* 0x00000002000075a7 */ /* 0x0022a400080011ff */
[----:B--2---:R-:W-:Y:S05]  /*b680*/  @!P0 NANOSLEEP.SYNCS 0x989680 ;  /* 0x009896800000895d */ /* 0x004fea0003900000 */
[----:B------:R-:W2:Y:S02]  /*b690*/  @!P0 SYNCS.PHASECHK.TRANS64 P0, [R0+URZ], R2 ;  /* 0x00000002000085a7 */ /* 0x000ea400080010ff */
[----:B--2---:R-:W-:Y:S05]  /*b6a0*/  @!P0 BRA `(.L_x_291) ;  /* 0xfffffffc00f08947 */ /* 0x004fea000383ffff */
[----:B------:R-:W-:Y:S05]  /*b6b0*/  BRA `(.L_x_292) ;  /* 0xffffff9c00e07947 */ /* 0x000fea000383ffff */
.L_x_98:
[----:B------:R-:W-:-:S07]  /*b6c0*/  MOV R0, UR5 ;  /* 0x0000000500007c02 */ /* 0x000fce0008000f00 */
.L_x_293:
[----:B-1----:R1:W2:Y:S02]  /*b6d0*/  SYNCS.PHASECHK.TRANS64.TRYWAIT P0, [R0+URZ], R2 ;  /* 0x00000002000075a7 */ /* 0x0022a400080011ff */
[----:B--2---:R-:W-:Y:S05]  /*b6e0*/  @!P0 NANOSLEEP.SYNCS 0x989680 ;  /* 0x009896800000895d */ /* 0x004fea0003900000 */
[----:B------:R-:W2:Y:S02]  /*b6f0*/  @!P0 SYNCS.PHASECHK.TRANS64 P0, [R0+URZ], R2 ;  /* 0x00000002000085a7 */ /* 0x000ea400080010ff */
[----:B--2---:R-:W-:Y:S05]  /*b700*/  @!P0 BRA `(.L_x_293) ;  /* 0xfffffffc00f08947 */ /* 0x004fea000383ffff */
[----:B------:R-:W-:Y:S05]  /*b710*/  BRA `(.L_x_294) ;  /* 0xffffff9c00f07947 */ /* 0x000fea000383ffff */
.L_x_99:
[----:B------:R-:W-:-:S07]  /*b720*/  MOV R0, UR5 ;  /* 0x0000000500007c02 */ /* 0x000fce0008000f00 */
.L_x_295:
[----:B-1----:R1:W2:Y:S02]  /*b730*/  SYNCS.PHASECHK.TRANS64.TRYWAIT P0, [R0+URZ], R2 ;  /* 0x00000002000075a7 */ /* 0x0022a400080011ff */
[----:B--2---:R-:W-:Y:S05]  /*b740*/  @!P0 NANOSLEEP.SYNCS 0x989680 ;  /* 0x009896800000895d */ /* 0x004fea0003900000 */
[----:B------:R-:W2:Y:S02]  /*b750*/  @!P0 SYNCS.PHASECHK.TRANS64 P0, [R0+URZ], R2 ;  /* 0x00000002000085a7 */ /* 0x000ea400080010ff */
[----:B--2---:R-:W-:Y:S05]  /*b760*/  @!P0 BRA `(.L_x_295) ;  /* 0xfffffffc00f08947 */ /* 0x004fea000383ffff */
[----:B------:R-:W-:Y:S05]  /*b770*/  BRA `(.L_x_296) ;  /* 0xffffffa000007947 */ /* 0x000fea000383ffff */
.L_x_100:
[----:B------:R-:W-:-:S07]  /*b780*/  MOV R0, UR5 ;  /* 0x0000000500007c02 */ /* 0x000fce0008000f00 */
.L_x_297:
[----:B-1----:R1:W2:Y:S02]  /*b790*/  SYNCS.PHASECHK.TRANS64.TRYWAIT P0, [R0+URZ], R2 ;  /* 0x00000002000075a7 */ /* 0x0022a400080011ff */
[----:B--2---:R-:W-:Y:S05]  /*b7a0*/  @!P0 NANOSLEEP.SYNCS 0x989680 ;  /* 0x009896800000895d */ /* 0x004fea0003900000 */
[----:B------:R-:W2:Y:S02]  /*b7b0*/  @!P0 SYNCS.PHASECHK.TRANS64 P0, [R0+URZ], R2 ;  /* 0x00000002000085a7 */ /* 0x000ea400080010ff */
[----:B--2---:R-:W-:Y:S05]  /*b7c0*/  @!P0 BRA `(.L_x_297) ;  /* 0xfffffffc00f08947 */ /* 0x004fea000383ffff */
[----:B------:R-:W-:Y:S05]  /*b7d0*/  BRA `(.L_x_298) ;  /* 0xffffffa000107947 */ /* 0x000fea000383ffff */
.L_x_101:
[----:B------:R-:W-:-:S07]  /*b7e0*/  MOV R0, UR5 ;  /* 0x0000000500007c02 */ /* 0x000fce0008000f00 */
.L_x_299:
[----:B-1----:R1:W2:Y:S02]  /*b7f0*/  SYNCS.PHASECHK.TRANS64.TRYWAIT P0, [R0+URZ], R2 ;  /* 0x00000002000075a7 */ /* 0x0022a400080011ff */
[----:B--2---:R-:W-:Y:S05]  /*b800*/  @!P0 NANOSLEEP.SYNCS 0x989680 ;  /* 0x009896800000895d */ /* 0x004fea0003900000 */
[----:B------:R-:W2:Y:S02]  /*b810*/  @!P0 SYNCS.PHASECHK.TRANS64 P0, [R0+URZ], R2 ;  /* 0x00000002000085a7 */ /* 0x000ea400080010ff */
[----:B--2---:R-:W-:Y:S05]  /*b820*/  @!P0 BRA `(.L_x_299) ;  /* 0xfffffffc00f08947 */ /* 0x004fea000383ffff */
[----:B------:R-:W-:Y:S05]  /*b830*/  BRA `(.L_x_300) ;  /* 0xffffffa000207947 */ /* 0x000fea000383ffff */
.L_x_102:
[----:B------:R-:W-:-:S07]  /*b840*/  MOV R0, UR5 ;  /* 0x0000000500007c02 */ /* 0x000fce0008000f00 */
.L_x_301:
[----:B-1----:R1:W2:Y:S02]  /*b850*/  SYNCS.PHASECHK.TRANS64.TRYWAIT P0, [R0+URZ], R2 ;  /* 0x00000002000075a7 */ /* 0x0022a400080011ff */
[----:B--2---:R-:W-:Y:S05]  /*b860*/  @!P0 NANOSLEEP.SYNCS 0x989680 ;  /* 0x009896800000895d */ /* 0x004fea0003900000 */
[----:B------:R-:W2:Y:S02]  /*b870*/  @!P0 SYNCS.PHASECHK.TRANS64 P0, [R0+URZ], R2 ;  /* 0x00000002000085a7 */ /* 0x000ea400080010ff */
[----:B--2---:R-:W-:Y:S05]  /*b880*/  @!P0 BRA `(.L_x_301) ;  /* 0xfffffffc00f08947 */ /* 0x004fea000383ffff */
[----:B------:R-:W-:Y:S05]  /*b890*/  BRA `(.L_x_302) ;  /* 0xffffffa000307947 */ /* 0x000fea000383ffff */
.L_x_103:
[----:B------:R-:W-:-:S07]  /*b8a0*/  MOV R0, UR5 ;  /* 0x0000000500007c02 */ /* 0x000fce0008000f00 */
.L_x_303:
[----:B-1----:R1:W2:Y:S02]  /*b8b0*/  SYNCS.PHASECHK.TRANS64.TRYWAIT P0, [R0+URZ], R2 ;  /* 0x00000002000075a7 */ /* 0x0022a400080011ff */
[----:B--2---:R-:W-:Y:S05]  /*b8c0*/  @!P0 NANOSLEEP.SYNCS 0x989680 ;  /* 0x009896800000895d */ /* 0x004fea0003900000 */
[----:B------:R-:W2:Y:S02]  /*b8d0*/  @!P0 SYNCS.PHASECHK.TRANS64 P0, [R0+URZ], R2 ;  /* 0x00000002000085a7 */ /* 0x000ea400080010ff */
[----:B--2---:R-:W-:Y:S05]  /*b8e0*/  @!P0 BRA `(.L_x_303) ;  /* 0xfffffffc00f08947 */ /* 0x004fea000383ffff */
[----:B------:R-:W-:Y:S05]  /*b8f0*/  BRA `(.L_x_304) ;  /* 0xffffffa000407947 */ /* 0x000fea000383ffff */
.L_x_104:
[----:B------:R-:W-:-:S07]  /*b900*/  MOV R0, UR5 ;  /* 0x0000000500007c02 */ /* 0x000fce0008000f00 */
.L_x_305:
[----:B-1----:R1:W2:Y:S02]  /*b910*/  SYNCS.PHASECHK.TRANS64.TRYWAIT P0, [R0+URZ], R2 ;  /* 0x00000002000075a7 */ /* 0x0022a400080011ff */
[----:B--2---:R-:W-:Y:S05]  /*b920*/  @!P0 NANOSLEEP.SYNCS 0x989680 ;  /* 0x009896800000895d */ /* 0x004fea0003900000 */
[----:B------:R-:W2:Y:S02]  /*b930*/  @!P0 SYNCS.PHASECHK.TRANS64 P0, [R0+URZ], R2 ;  /* 0x00000002000085a7 */ /* 0x000ea400080010ff */
[----:B--2---:R-:W-:Y:S05]  /*b940*/  @!P0 BRA `(.L_x_305) ;  /* 0xfffffffc00f08947 */ /* 0x004fea000383ffff */
[----:B------:R-:W-:Y:S05]  /*b950*/  BRA `(.L_x_306) ;  /* 0xffffffa000507947 */ /* 0x000fea000383ffff */
.L_x_105:
[----:B------:R-:W-:-:S07]  /*b960*/  MOV R0, UR5 ;  /* 0x0000000500007c02 */ /* 0x000fce0008000f00 */
.L_x_307:
[----:B-1----:R1:W2:Y:S02]  /*b970*/  SYNCS.PHASECHK.TRANS64.TRYWAIT P0, [R0+URZ], R2 ;  /* 0x00000002000075a7 */ /* 0x0022a400080011ff */
[----:B--2---:R-:W-:Y:S05]  /*b980*/  @!P0 NANOSLEEP.SYNCS 0x989680 ;  /* 0x009896800000895d */ /* 0x004fea0003900000 */
[----:B------:R-:W2:Y:S02]  /*b990*/  @!P0 SYNCS.PHASECHK.TRANS64 P0, [R0+URZ], R2 ;  /* 0x00000002000085a7 */ /* 0x000ea400080010ff */
[----:B--2---:R-:W-:Y:S05]  /*b9a0*/  @!P0 BRA `(.L_x_307) ;  /* 0xfffffffc00f08947 */ /* 0x004fea000383ffff */
[----:B------:R-:W-:Y:S05]  /*b9b0*/  BRA `(.L_x_308) ;  /* 0xffffffa000607947 */ /* 0x000fea000383ffff */
.L_x_106:
[----:B------:R-:W-:-:S07]  /*b9c0*/  MOV R0, UR5 ;  /* 0x0000000500007c02 */ /* 0x000fce0008000f00 */
.L_x_309:
[----:B-1----:R1:W2:Y:S02]  /*b9d0*/  SYNCS.PHASECHK.TRANS64.TRYWAIT P0, [R0+URZ], R2 ;  /* 0x00000002000075a7 */ /* 0x0022a400080011ff */
[----:B--2---:R-:W-:Y:S05]  /*b9e0*/  @!P0 NANOSLEEP.SYNCS 0x989680 ;  /* 0x009896800000895d */ /* 0x004fea0003900000 */
[----:B------:R-:W2:Y:S02]  /*b9f0*/  @!P0 SYNCS.PHASECHK.TRANS64 P0, [R0+URZ], R2 ;  /* 0x00000002000085a7 */ /* 0x000ea400080010ff */
[----:B--2---:R-:W-:Y:S05]  /*ba00*/  @!P0 BRA `(.L_x_309) ;  /* 0xfffffffc00f08947 */ /* 0x004fea000383ffff */
[----:B------:R-:W-:Y:S05]  /*ba10*/  BRA `(.L_x_310) ;  /* 0xffffffa000707947 */ /* 0x000fea000383ffff */
.L_x_107:
[----:B------:R-:W-:-:S07]  /*ba20*/  MOV R0, UR5 ;  /* 0x0000000500007c02 */ /* 0x000fce0008000f00 */
.L_x_311:
[----:B-1----:R1:W2:Y:S02]  /*ba30*/  SYNCS.PHASECHK.TRANS64.TRYWAIT P0, [R0+URZ], R2 ;  /* 0x00000002000075a7 */ /* 0x0022a400080011ff */
[----:B--2---:R-:W-:Y:S05]  /*ba40*/  @!P0 NANOSLEEP.SYNCS 0x989680 ;  /* 0x009896800000895d */ /* 0x004fea0003900000 */
[----:B------:R-:W2:Y:S02]  /*ba50*/  @!P0 SYNCS.PHASECHK.TRANS64 P0, [R0+URZ], R2 ;  /* 0x00000002000085a7 */ /* 0x000ea400080010ff */
[----:B--2---:R-:W-:Y:S05]  /*ba60*/  @!P0 BRA `(.L_x_311) ;  /* 0xfffffffc00f08947 */ /* 0x004fea000383ffff */
[----:B------:R-:W-:Y:S05]  /*ba70*/  BRA `(.L_x_312) ;  /* 0xffffffa000807947 */ /* 0x000fea000383ffff */
.L_x_108:
[----:B------:R-:W-:-:S07]  /*ba80*/  MOV R0, UR5 ;  /* 0x0000000500007c02 */ /* 0x000fce0008000f00 */
.L_x_313:
[----:B-1----:R1:W2:Y:S02]  /*ba90*/  SYNCS.PHASECHK.TRANS64.TRYWAIT P0, [R0+URZ], R2 ;  /* 0x00000002000075a7 */ /* 0x0022a400080011ff */
[----:B--2---:R-:W-:Y:S05]  /*baa0*/  @!P0 NANOSLEEP.SYNCS 0x989680 ;  /* 0x009896800000895d */ /* 0x004fea0003900000 */
[----:B------:R-:W2:Y:S02]  /*bab0*/  @!P0 SYNCS.PHASECHK.TRANS64 P0, [R0+URZ], R2 ;  /* 0x00000002000085a7 */ /* 0x000ea400080010ff */
[----:B--2---:R-:W-:Y:S05]  /*bac0*/  @!P0 BRA `(.L_x_313) ;  /* 0xfffffffc00f08947 */ /* 0x004fea000383ffff */
[----:B------:R-:W-:Y:S05]  /*bad0*/  BRA `(.L_x_314) ;  /* 0xffffffa000907947 */ /* 0x000fea000383ffff */
.L_x_109:
[----:B------:R-:W-:-:S07]  /*bae0*/  MOV R0, UR5 ;  /* 0x0000000500007c02 */ /* 0x000fce0008000f00 */
.L_x_315:
[----:B-1----:R1:W2:Y:S02]  /*baf0*/  SYNCS.PHASECHK.TRANS64.TRYWAIT P0, [R0+URZ], R2 ;  /* 0x00000002000075a7 */ /* 0x0022a400080011ff */
[----:B--2---:R-:W-:Y:S05]  /*bb00*/  @!P0 NANOSLEEP.SYNCS 0x989680 ;  /* 0x009896800000895d */ /* 0x004fea0003900000 */
[----:B------:R-:W2:Y:S02]  /*bb10*/  @!P0 SYNCS.PHASECHK.TRANS64 P0, [R0+URZ], R2 ;  /* 0x00000002000085a7 */ /* 0x000ea400080010ff */
[----:B--2---:R-:W-:Y:S05]  /*bb20*/  @!P0 BRA `(.L_x_315) ;  /* 0xfffffffc00f08947 */ /* 0x004fea000383ffff */
[----:B------:R-:W-:Y:S05]  /*bb30*/  BRA `(.L_x_316) ;  /* 0xffffffa000a07947 */ /* 0x000fea000383ffff */
.L_x_110:
[----:B------:R-:W-:-:S07]  /*bb40*/  MOV R0, UR5 ;  /* 0x0000000500007c02 */ /* 0x000fce0008000f00 */
.L_x_317:
[----:B-1----:R1:W2:Y:S02]  /*bb50*/  SYNCS.PHASECHK.TRANS64.TRYWAIT P0, [R0+URZ], R2 ;  /* 0x00000002000075a7 */ /* 0x0022a400080011ff */
[----:B--2---:R-:W-:Y:S05]  /*bb60*/  @!P0 NANOSLEEP.SYNCS 0x989680 ;  /* 0x009896800000895d */ /* 0x004fea0003900000 */
[----:B------:R-:W2:Y:S02]  /*bb70*/  @!P0 SYNCS.PHASECHK.TRANS64 P0, [R0+URZ], R2 ;  /* 0x00000002000085a7 */ /* 0x000ea400080010ff */
[----:B--2---:R-:W-:Y:S05]  /*bb80*/  @!P0 BRA `(.L_x_317) ;  /* 0xfffffffc00f08947 */ /* 0x004fea000383ffff */
[----:B------:R-:W-:Y:S05]  /*bb90*/  BRA `(.L_x_318) ;  /* 0xffffffa000b07947 */ /* 0x000fea000383ffff */
.L_x_111:
[----:B------:R-:W-:-:S07]  /*bba0*/  MOV R0, UR5 ;  /* 0x0000000500007c02 */ /* 0x000fce0008000f00 */
.L_x_319:
[----:B-1----:R1:W2:Y:S02]  /*bbb0*/  SYNCS.PHASECHK.TRANS64.TRYWAIT P0, [R0+URZ], R2 ;  /* 0x00000002000075a7 */ /* 0x0022a400080011ff */
[----:B--2---:R-:W-:Y:S05]  /*bbc0*/  @!P0 NANOSLEEP.SYNCS 0x989680 ;  /* 0x009896800000895d */ /* 0x004fea0003900000 */
[----:B------:R-:W2:Y:S02]  /*bbd0*/  @!P0 SYNCS.PHASECHK.TRANS64 P0, [R0+URZ], R2 ;  /* 0x00000002000085a7 */ /* 0x000ea400080010ff */
[----:B--2---:R-:W-:Y:S05]  /*bbe0*/  @!P0 BRA `(.L_x_319) ;  /* 0xfffffffc00f08947 */ /* 0x004fea000383ffff */
[----:B------:R-:W-:Y:S05]  /*bbf0*/  BRA `(.L_x_320) ;  /* 0xffffffa000c07947 */ /* 0x000fea000383ffff */
.L_x_114:
[----:B------:R-:W-:-:S07]  /*bc00*/  MOV R4, UR4 ;  /* 0x0000000400047c02 */ /* 0x000fce0008000f00 */
.L_x_321:
[----:B--2---:R2:W3:Y:S02]  /*bc10*/  SYNCS.PHASECHK.TRANS64.TRYWAIT P1, [R4+URZ+0x4a8], R6 ;  /* 0x0004a806040075a7 */ /* 0x0044e400080211ff */
[----:B---3--:R-:W-:Y:S05]  /*bc20*/  @!P1 NANOSLEEP.SYNCS 0x989680 ;  /* 0x009896800000995d */ /* 0x008fea0003900000 */
[----:B------:R-:W3:Y:S02]  /*bc30*/  @!P1 SYNCS.PHASECHK.TRANS64 P1, [R4+URZ+0x4a8], R6 ;  /* 0x0004a806040095a7 */ /* 0x000ee400080210ff */
[----:B---3--:R-:W-:Y:S05]  /*bc40*/  @!P1 BRA `(.L_x_321) ;  /* 0xfffffffc00f09947 */ /* 0x008fea000383ffff */
[----:B------:R-:W-:Y:S05]  /*bc50*/  BRA `(.L_x_322) ;  /* 0xffffffa400307947 */ /* 0x000fea000383ffff */
.L_x_115:
[----:B--2---:R-:W-:-:S07]  /*bc60*/  MOV R4, UR4 ;  /* 0x0000000400047c02 */ /* 0x004fce0008000f00 */
.L_x_323:
[----:B--2---:R2:W3:Y:S02]  /*bc70*/  SYNCS.PHASECHK.TRANS64.TRYWAIT P1, [R4+URZ+0x4a0], R5 ;  /* 0x0004a005040075a7 */ /* 0x0044e400080211ff */
[----:B---3--:R-:W-:Y:S05]  /*bc80*/  @!P1 NANOSLEEP.SYNCS 0x989680 ;  /* 0x009896800000995d */ /* 0x008fea0003900000 */
[----:B------:R-:W3:Y:S02]  /*bc90*/  @!P1 SYNCS.PHASECHK.TRANS64 P1, [R4+URZ+0x4a0], R5 ;  /* 0x0004a005040095a7 */ /* 0x000ee400080210ff */
[----:B---3--:R-:W-:Y:S05]  /*bca0*/  @!P1 BRA `(.L_x_323) ;  /* 0xfffffffc00f09947 */ /* 0x008fea000383ffff */
[----:B------:R-:W-:Y:S05]  /*bcb0*/  BRA `(.L_x_324) ;  /* 0xffffffa400387947 */ /* 0x000fea000383ffff */
.L_x_125:
[----:B--2---:R-:W-:-:S04]  /*bcc0*/  MOV R5, UR5 ;  /* 0x0000000500057c02 */ /* 0x004fc80008000f00 */
[----:B------:R2:W3:Y:S03]  /*bcd0*/  SYNCS.PHASECHK.TRANS64.TRYWAIT P0, [R5+URZ+0x8], R6 ;  /* 0x00000806050075a7 */ /* 0x0004e600080011ff */
[----:B---3--:R-:W-:Y:S05]  /*bce0*/  @!P0 NANOSLEEP.SYNCS 0x989680 ;  /* 0x009896800000895d */ /* 0x008fea0003900000 */
[----:B------:R-:W3:Y:S02]  /*bcf0*/  @!P0 SYNCS.PHASECHK.TRANS64 P0, [R5+URZ+0x8], R6 ;  /* 0x00000806050085a7 */ /* 0x000ee400080010ff */
[----:B---3--:R-:W-:Y:S05]  /*bd00*/  @!P0 BRA `(.L_x_125) ;  /* 0xfffffffc00ec8947 */ /* 0x008fea000383ffff */
[----:B------:R-:W-:Y:S05]  /*bd10*/  BRA `(.L_x_124) ;  /* 0xffffffa800047947 */ /* 0x000fea000383ffff */
.L_x_127:
[----:B------:R-:W-:Y:S01]  /*bd20*/  BSSY B0, `(.L_x_325) ;  /* 0x0000006000007945 */ /* 0x000fe20003800000 */
[----:B------:R-:W-:-:S07]  /*bd30*/  MOV R15, 0xffffffff ;  /* 0xffffffff000f7802 */ /* 0x000fce0000000f00 */
[----:B-12--5:R-:W-:Y:S05]  /*bd40*/  WARPSYNC.COLLECTIVE R15, `(.L_x_326) ;  /* 0x000000000f0c7348 */ /* 0x026fea0003c00000 */
[----:B------:R-:W-:Y:S02]  /*bd50*/  ELECT P6, UR79, PT ;  /* 0x00000000004f782f */ /* 0x000fe400038c0000 */
[----:B------:R-:W-:Y:S01]  /*bd60*/  MOV R14, UR79 ;  /* 0x0000004f000e7c02 */ /* 0x000fe20008000f00 */
[----:B-12--5:R-:W-:Y:S10]  /*bd70*/  ENDCOLLECTIVE ;  /* 0x000000000000791b */ /* 0x026ff40003800000 */
.L_x_326:
[----:B------:R-:W-:Y:S05]  /*bd80*/  BSYNC B0 ;  /* 0x0000000000007941 */ /* 0x000fea0003800000 */
.L_x_325:
[----:B------:R-:W-:Y:S01]  /*bd90*/  PLOP3.LUT P0, PT, P6, PT, PT, 0x80, 0x8 ;  /* 0x000000000008781c */ /* 0x000fe2000370f070 */
[----:B------:R-:W-:-:S12]  /*bda0*/  BRA `(.L_x_327) ;  /* 0xffffffa800307947 */ /* 0x000fd8000383ffff */
.L_x_129:
[----:B--2---:R-:W-:-:S04]  /*bdb0*/  MOV R3, UR5 ;  /* 0x0000000500037c02 */ /* 0x004fc80008000f00 */
[----:B------:R2:W3:Y:S03]  /*bdc0*/  SYNCS.PHASECHK.TRANS64.TRYWAIT P0, [R3+URZ+0x8], R4 ;  /* 0x00000804030075a7 */ /* 0x0004e600080011ff */
[----:B---3--:R-:W-:Y:S05]  /*bdd0*/  @!P0 NANOSLEEP.SYNCS 0x989680 ;  /* 0x009896800000895d */ /* 0x008fea0003900000 */
[----:B------:R-:W3:Y:S02]  /*bde0*/  @!P0 SYNCS.PHASECHK.TRANS64 P0, [R3+URZ+0x8], R4 ;  /* 0x00000804030085a7 */ /* 0x000ee400080010ff */
[----:B---3--:R-:W-:Y:S05]  /*bdf0*/  @!P0 BRA `(.L_x_129) ;  /* 0xfffffffc00ec8947 */ /* 0x008fea000383ffff */
[----:B------:R-:W-:Y:S05]  /*be00*/  BRA `(.L_x_128) ;  /* 0xffffffa800347947 */ /* 0x000fea000383ffff */
.L_x_130:
[----:B------:R-:W-:-:S07]  /*be10*/  MOV R4, UR14 ;  /* 0x0000000e00047c02 */ /* 0x000fce0008000f00 */
.L_x_328:
[----:B-1----:R1:W2:Y:S02]  /*be20*/  SYNCS.PHASECHK.TRANS64.TRYWAIT P0, [R4+URZ+0x4a0], R5 ;  /* 0x0004a005040075a7 */ /* 0x0022a400080011ff */
[----:B--2---:R-:W-:Y:S05]  /*be30*/  @!P0 NANOSLEEP.SYNCS 0x989680 ;  /* 0x009896800000895d */ /* 0x004fea0003900000 */
[----:B------:R-:W2:Y:S02]  /*be40*/  @!P0 SYNCS.PHASECHK.TRANS64 P0, [R4+URZ+0x4a0], R5 ;  /* 0x0004a005040085a7 */ /* 0x000ea400080010ff */
[----:B--2---:R-:W-:Y:S05]  /*be50*/  @!P0 BRA `(.L_x_328) ;  /* 0xfffffffc00f08947 */ /* 0x004fea000383ffff */
[----:B------:R-:W-:Y:S05]  /*be60*/  BRA `(.L_x_329) ;  /* 0xffffffac00187947 */ /* 0x000fea000383ffff */
.L_x_132:
[----:B------:R-:W-:-:S07]  /*be70*/  MOV R4, UR19 ;  /* 0x0000001300047c02 */ /* 0x000fce0008000f00 */
.L_x_330:
[----:B-1----:R1:W2:Y:S02]  /*be80*/  SYNCS.PHASECHK.TRANS64.TRYWAIT P0, [R4+URZ+0x4c0], R5 ;  /* 0x0004c005040075a7 */ /* 0x0022a400080011ff */
[----:B--2---:R-:W-:Y:S05]  /*be90*/  @!P0 NANOSLEEP.SYNCS 0x989680 ;  /* 0x009896800000895d */ /* 0x004fea0003900000 */
[----:B------:R-:W2:Y:S02]  /*bea0*/  @!P0 SYNCS.PHASECHK.TRANS64 P0, [R4+URZ+0x4c0], R5 ;  /* 0x0004c005040085a7 */ /* 0x000ea400080010ff */
[----:B--2---:R-:W-:Y:S05]  /*beb0*/  @!P0 BRA `(.L_x_330) ;  /* 0xfffffffc00f08947 */ /* 0x004fea000383ffff */
[----:B------:R-:W-:Y:S05]  /*bec0*/  BRA `(.L_x_131) ;  /* 0xffffffac00387947 */ /* 0x000fea000383ffff */
.L_x_136:
[----:B-1----:R-:W-:Y:S07]  /*bed0*/  MOV R4, UR11 ;  /* 0x0000000b00047c02 */ /* 0x002fee0008000f00 */
.L_x_331:
[----:B-1----:R1:W2:Y:S02]  /*bee0*/  SYNCS.PHASECHK.TRANS64.TRYWAIT P0, [R4+URZ], R6 ;  /* 0x00000006040075a7 */ /* 0x0022a400080011ff */
[----:B--2---:R-:W-:Y:S05]  /*bef0*/  @!P0 NANOSLEEP.SYNCS 0x989680 ;  /* 0x009896800000895d */ /* 0x004fea0003900000 */
[----:B------:R-:W2:Y:S02]  /*bf00*/  @!P0 SYNCS.PHASECHK.TRANS64 P0, [R4+URZ], R6 ;  /* 0x00000006040085a7 */ /* 0x000ea400080010ff */
[----:B--2---:R-:W-:Y:S05]  /*bf10*/  @!P0 BRA `(.L_x_331) ;  /* 0xfffffffc00f08947 */ /* 0x004fea000383ffff */
[----:B------:R-:W-:Y:S05]  /*bf20*/  BRA `(.L_x_135) ;  /* 0xffffffac005c7947 */ /* 0x000fea000383ffff */
.L_x_140:
[----:B--2---:R-:W-:-:S07]  /*bf30*/  MOV R0, UR4 ;  /* 0x0000000400007c02 */ /* 0x004fce0008000f00 */
.L_x_332:
[----:B--2---:R2:W3:Y:S02]  /*bf40*/  SYNCS.PHASECHK.TRANS64.TRYWAIT P0, [R0+URZ], R2 ;  /* 0x00000002000075a7 */ /* 0x0044e400080011ff */
[----:B---3--:R-:W-:Y:S05]  /*bf50*/  @!P0 NANOSLEEP.SYNCS 0x989680 ;  /* 0x009896800000895d */ /* 0x008fea0003900000 */
[----:B------:R-:W3:Y:S02]  /*bf60*/  @!P0 SYNCS.PHASECHK.TRANS64 P0, [R0+URZ], R2 ;  /* 0x00000002000085a7 */ /* 0x000ee400080010ff */
[----:B---3--:R-:W-:Y:S05]  /*bf70*/  @!P0 BRA `(.L_x_332) ;  /* 0xfffffffc00f08947 */ /* 0x008fea000383ffff */
[----:B------:R-:W-:Y:S05]  /*bf80*/  BRA `(.L_x_333) ;  /* 0xffffffb000107947 */ /* 0x000fea000383ffff */
.L_x_143:
[----:B------:R-:W-:-:S07]  /*bf90*/  MOV R0, UR14 ;  /* 0x0000000e00007c02 */ /* 0x000fce0008000f00 */
.L_x_334:
[----:B--2---:R2:W3:Y:S02]  /*bfa0*/  SYNCS.PHASECHK.TRANS64.TRYWAIT P1, [R0+URZ+0x4d0], R2 ;  /* 0x0004d002000075a7 */ /* 0x0044e400080211ff */
[----:B---3--:R-:W-:Y:S05]  /*bfb0*/  @!P1 NANOSLEEP.SYNCS 0x989680 ;  /* 0x009896800000995d */ /* 0x008fea0003900000 */
[----:B------:R-:W3:Y:S02]  /*bfc0*/  @!P1 SYNCS.PHASECHK.TRANS64 P1, [R0+URZ+0x4d0], R2 ;  /* 0x0004d002000095a7 */ /* 0x000ee400080210ff */
[----:B---3--:R-:W-:Y:S05]  /*bfd0*/  @!P1 BRA `(.L_x_334) ;  /* 0xfffffffc00f09947 */ /* 0x008fea000383ffff */
[----:B------:R-:W-:Y:S05]  /*bfe0*/  BRA `(.L_x_335) ;  /* 0xffffffb0005c7947 */ /* 0x000fea000383ffff */
.L_x_148:
[----:B------:R-:W-:Y:S07]  /*bff0*/  MOV R0, UR19 ;  /* 0x0000001300007c02 */ /* 0x000fee0008000f00 */
.L_x_336:
[----:B-1----:R1:W2:Y:S02]  /*c000*/  SYNCS.PHASECHK.TRANS64.TRYWAIT P0, [R0+URZ+0x4a0], R3 ;  /* 0x0004a003000075a7 */ /* 0x0022a400080011ff */
[----:B--2---:R-:W-:Y:S05]  /*c010*/  @!P0 NANOSLEEP.SYNCS 0x989680 ;  /* 0x009896800000895d */ /* 0x004fea0003900000 */
[----:B------:R-:W2:Y:S02]  /*c020*/  @!P0 SYNCS.PHASECHK.TRANS64 P0, [R0+URZ+0x4a0], R3 ;  /* 0x0004a003000085a7 */ /* 0x000ea400080010ff */
[----:B--2---:R-:W-:Y:S05]  /*c030*/  @!P0 BRA `(.L_x_336) ;  /* 0xfffffffc00f08947 */ /* 0x004fea000383ffff */
[----:B------:R-:W-:Y:S05]  /*c040*/  BRA `(.L_x_337) ;  /* 0xffffffb400887947 */ /* 0x000fea000383ffff */
.L_x_151:
[----:B------:R-:W-:Y:S07]  /*c050*/  MOV R0, UR19 ;  /* 0x0000001300007c02 */ /* 0x000fee0008000f00 */
.L_x_338:
[----:B-1----:R1:W2:Y:S02]  /*c060*/  SYNCS.PHASECHK.TRANS64.TRYWAIT P0, [R0+URZ+0x498], R8 ;  /* 0x00049808000075a7 */ /* 0x0022a400080011ff */
[----:B--2---:R-:W-:Y:S05]  /*c070*/  @!P0 NANOSLEEP.SYNCS 0x989680 ;  /* 0x009896800000895d */ /* 0x004fea0003900000 */
[----:B------:R-:W2:Y:S02]  /*c080*/  @!P0 SYNCS.PHASECHK.TRANS64 P0, [R0+URZ+0x498], R8 ;  /* 0x00049808000085a7 */ /* 0x000ea400080010ff */
[----:B--2---:R-:W-:Y:S05]  /*c090*/  @!P0 BRA `(.L_x_338) ;  /* 0xfffffffc00f08947 */ /* 0x004fea000383ffff */
[----:B------:R-:W-:Y:S05]  /*c0a0*/  BRA `(.L_x_150) ;  /* 0xffffffb800e87947 */ /* 0x000fea000383ffff */
.L_x_154:
[----:B-1----:R-:W-:Y:S07]  /*c0b0*/  MOV R0, UR19 ;  /* 0x0000001300007c02 */ /* 0x002fee0008000f00 */
.L_x_339:
[----:B-1----:R1:W2:Y:S02]  /*c0c0*/  SYNCS.PHASECHK.TRANS64.TRYWAIT P2, [R0+URZ+0x488], R3 ;  /* 0x00048803000075a7 */ /* 0x0022a400080411ff */
[----:B--2---:R-:W-:Y:S05]  /*c0d0*/  @!P2 NANOSLEEP.SYNCS 0x989680 ;  /* 0x009896800000a95d */ /* 0x004fea0003900000 */
[----:B------:R-:W2:Y:S02]  /*c0e0*/  @!P2 SYNCS.PHASECHK.TRANS64 P2, [R0+URZ+0x488], R3 ;  /* 0x000488030000a5a7 */ /* 0x000ea400080410ff */
[----:B--2---:R-:W-:Y:S05]  /*c0f0*/  @!P2 BRA `(.L_x_339) ;  /* 0xfffffffc00f0a947 */ /* 0x004fea000383ffff */
[----:B------:R-:W-:Y:S05]  /*c100*/  BRA `(.L_x_340) ;  /* 0xffffffbc00447947 */ /* 0x000fea000383ffff */
.L_x_157:
[----:B------:R-:W-:Y:S07]  /*c110*/  MOV R0, UR44 ;  /* 0x0000002c00007c02 */ /* 0x000fee0008000f00 */
.L_x_341:
[----:B-1----:R1:W2:Y:S02]  /*c120*/  SYNCS.PHASECHK.TRANS64.TRYWAIT P0, [R0+URZ+0x4a0], R2 ;  /* 0x0004a002000075a7 */ /* 0x0022a400080011ff */
[----:B--2---:R-:W-:Y:S05]  /*c130*/  @!P0 NANOSLEEP.SYNCS 0x989680 ;  /* 0x009896800000895d */ /* 0x004fea0003900000 */
[----:B------:R-:W2:Y:S02]  /*c140*/  @!P0 SYNCS.PHASECHK.TRANS64 P0, [R0+URZ+0x4a0], R2 ;  /* 0x0004a002000085a7 */ /* 0x000ea400080010ff */
[----:B--2---:R-:W-:Y:S05]  /*c150*/  @!P0 BRA `(.L_x_341) ;  /* 0xfffffffc00f08947 */ /* 0x004fea000383ffff */
[----:B------:R-:W-:Y:S05]  /*c160*/  BRA `(.L_x_342) ;  /* 0xffffffc000d07947 */ /* 0x000fea000383ffff */
.L_x_168:
[----:B-1----:R-:W-:Y:S04]  /*c170*/  MOV R3, UR44 ;  /* 0x0000002c00037c02 */ /* 0x002fe80008000f00 */
[----:B------:R1:W2:Y:S03]  /*c180*/  SYNCS.PHASECHK.TRANS64.TRYWAIT P1, [R3+URZ+0x480], R4 ;  /* 0x00048004030075a7 */ /* 0x0002a600080211ff */
[----:B--2---:R-:W-:Y:S05]  /*c190*/  @!P1 NANOSLEEP.SYNCS 0x989680 ;  /* 0x009896800000995d */ /* 0x004fea0003900000 */
[----:B------:R-:W2:Y:S02]  /*c1a0*/  @!P1 SYNCS.PHASECHK.TRANS64 P1, [R3+URZ+0x480], R4 ;  /* 0x00048004030095a7 */ /* 0x000ea400080210ff */
[----:B--2---:R-:W-:Y:S05]  /*c1b0*/  @!P1 BRA `(.L_x_168) ;  /* 0xfffffffc00ec9947 */ /* 0x004fea000383ffff */
[----:B------:R-:W-:Y:S05]  /*c1c0*/  BRA `(.L_x_167) ;  /* 0xffffffd000107947 */ /* 0x000fea000383ffff */
.L_x_170:
[----:B-1----:R1:W2:Y:S02]  /*c1d0*/  SYNCS.PHASECHK.TRANS64.TRYWAIT P1, [R90+URZ+0x4b0], R0 ;  /* 0x0004b0005a0075a7 */ /* 0x0022a400080211ff */
[----:B--2---:R-:W-:Y:S05]  /*c1e0*/  @!P1 NANOSLEEP.SYNCS 0x989680 ;  /* 0x009896800000995d */ /* 0x004fea0003900000 */
[----:B------:R-:W2:Y:S02]  /*c1f0*/  @!P1 SYNCS.PHASECHK.TRANS64 P1, [R90+URZ+0x4b0], R0 ;  /* 0x0004b0005a0095a7 */ /* 0x000ea400080210ff */
[----:B--2---:R-:W-:Y:S05]  /*c200*/  @!P1 BRA `(.L_x_170) ;  /* 0xfffffffc00f09947 */ /* 0x004fea000383ffff */
[----:B------:R-:W-:Y:S05]  /*c210*/  BRA `(.L_x_169) ;  /* 0xffffffd000507947 */ /* 0x000fea000383ffff */
        .weak           $__internal_0_$__cuda_sm10x_tcgen05_guardrail_trap_col_being_dealloced_not_returned_by_alloc
        .type           $__internal_0_$__cuda_sm10x_tcgen05_guardrail_trap_col_being_dealloced_not_returned_by_alloc,@function
        .size           $__internal_0_$__cuda_sm10x_tcgen05_guardrail_trap_col_being_dealloced_not_returned_by_alloc,($__internal_1_$__cuda_sm10x_tcgen05_guardrail_trap_phase_invalid_during_alloc - $__internal_0_$__cuda_sm10x_tcgen05_guardrail_trap_col_being_dealloced_not_returned_by_alloc)
$__internal_0_$__cuda_sm10x_tcgen05_guardrail_trap_col_being_dealloced_not_returned_by_alloc:
[----:B------:R-:W-:Y:S05]  /*c220*/  BPT.TRAP 0x1 ;  /* 0x000000040000795c */ /* 0x000fea0000300000 */
[----:B------:R-:W-:-:S04]  /*c230*/  HFMA2 R3, -RZ, RZ, 0, 0 ;  /* 0x00000000ff037431 */ /* 0x000fc800000001ff */
[----:B------:R-:W-:Y:S05]  /*c240*/  RET.REL.NODEC R2 `(_ZN7cutlass13device_kernelINS_4conv6kernel13ConvUniversalINS1_16ConvProblemShapeILNS1_8OperatorE0ELi2EEENS1_10collective14CollectiveConvINS1_47MainloopSm100TmaUmmaWarpSpecializedImplicitGemmILS5_0ELi72ELi2ELi1ELi2EN4cute5tupleIJNSA_1CILi2EEENSC_ILi1EEESE_EEEEENSB_IJNSC_ILi128EEENSC_ILi64EEENSB_IJNSC_ILi32EEEEEEEEENS_12float_e4m3_tESM_NSA_8TiledMMAINSA_8MMA_AtomIJNSA_10MMA_TraitsINSA_25SM100_MMA_F8F6F4_2x1SM_SSEJSM_SM_fSH_SI_NSA_17integral_constantINSA_4UMMA5MajorELST_0EEESU_NSR_INSS_7ScaleInELSV_0EEESW_EEEEEENSA_6LayoutINSB_IJSE_SE_SE_EEENSB_IJNSC_ILi0EEES11_S11_EEEEENSB_IJNSA_10UnderscoreES14_S14_EEEEENS7_6detail27Sm100ImplicitGemmTileTraitsINSA_25SM100_TMA_2SM_LOAD_IM2COLENSA_14ComposedLayoutINSA_7SwizzleILi1ELi4ELi3EEENSA_18smem_ptr_flag_bitsILi8EEENSZ_INSB_IJNSC_ILi8EEESJ_EEENSB_IJSJ_SE_EEEEEEEvEENS18_INSA_18SM100_TMA_2SM_LOADES1J_vEEEENS_8epilogue10collective18CollectiveEpilogueINS1O_23Sm100TmaWarpSpecializedILi1ELi1ELi32ELb0ELb0EEEJNSB_IJSI_SI_SK_EEENSB_IJNSZ_ISI_SE_EES1U_EEESM_NSB_IJNSB_IJlllEEESE_S11_EEESM_S1X_NS1O_6fusion15FusionCallbacksIS1S_NS1Y_17LinearCombinationISM_fSM_fLNS_15FloatRoundStyleE2EEES1T_S1V_JEEENSA_5SM1004TMEM4LOAD26SM100_TMEM_LOAD_32dp32b32xENSA_20SM90_TMA_LOAD_IM2COLENS1A_INS1B_ILi2ELi4ELi3EEES1E_NSZ_INSB_IJS1F_SI_EEENSB_IJSI_SE_EEEEEEENSA_39AutoVectorizingCopyWithAssumedAlignmentILi128EEENSA_21SM90_TMA_STORE_IM2COLES2D_S2F_S2F_EEEvvEEEEvNT_6ParamsE) ;  /* 0xffffff3c026c7950 */ /* 0x000fea0003c3ffff */
        .weak           $__internal_1_$__cuda_sm10x_tcgen05_guardrail_trap_phase_invalid_during_alloc
        .type           $__internal_1_$__cuda_sm10x_tcgen05_guardrail_trap_phase_invalid_during_alloc,@function
        .size           $__internal_1_$__cuda_sm10x_tcgen05_guardrail_trap_phase_invalid_during_alloc,($__internal_2_$__cuda_sm10x_tcgen05_guardrail_trap_unallocated_columns_being_dealloced - $__internal_1_$__cuda_sm10x_tcgen05_guardrail_trap_phase_invalid_during_alloc)
$__internal_1_$__cuda_sm10x_tcgen05_guardrail_trap_phase_invalid_during_alloc:
[----:B------:R-:W-:Y:S05]  /*c250*/  BPT.TRAP 0x1 ;  /* 0x000000040000795c */ /* 0x000fea0000300000 */
[----:B------:R-:W-:-:S04]  /*c260*/  MOV R5, 0x0 ;  /* 0x0000000000057802 */ /* 0x000fc80000000f00 */
[----:B------:R-:W-:Y:S05]  /*c270*/  RET.REL.NODEC R4 `(_ZN7cutlass13device_kernelINS_4conv6kernel13ConvUniversalINS1_16ConvProblemShapeILNS1_8OperatorE0ELi2EEENS1_10collective14CollectiveConvINS1_47MainloopSm100TmaUmmaWarpSpecializedImplicitGemmILS5_0ELi72ELi2ELi1ELi2EN4cute5tupleIJNSA_1CILi2EEENSC_ILi1EEESE_EEEEENSB_IJNSC_ILi128EEENSC_ILi64EEENSB_IJNSC_ILi32EEEEEEEEENS_12float_e4m3_tESM_NSA_8TiledMMAINSA_8MMA_AtomIJNSA_10MMA_TraitsINSA_25SM100_MMA_F8F6F4_2x1SM_SSEJSM_SM_fSH_SI_NSA_17integral_constantINSA_4UMMA5MajorELST_0EEESU_NSR_INSS_7ScaleInELSV_0EEESW_EEEEEENSA_6LayoutINSB_IJSE_SE_SE_EEENSB_IJNSC_ILi0EEES11_S11_EEEEENSB_IJNSA_10UnderscoreES14_S14_EEEEENS7_6detail27Sm100ImplicitGemmTileTraitsINSA_25SM100_TMA_2SM_LOAD_IM2COLENSA_14ComposedLayoutINSA_7SwizzleILi1ELi4ELi3EEENSA_18smem_ptr_flag_bitsILi8EEENSZ_INSB_IJNSC_ILi8EEESJ_EEENSB_IJSJ_SE_EEEEEEEvEENS18_INSA_18SM100_TMA_2SM_LOADES1J_vEEEENS_8epilogue10collective18CollectiveEpilogueINS1O_23Sm100TmaWarpSpecializedILi1ELi1ELi32ELb0ELb0EEEJNSB_IJSI_SI_SK_EEENSB_IJNSZ_ISI_SE_EES1U_EEESM_NSB_IJNSB_IJlllEEESE_S11_EEESM_S1X_NS1O_6fusion15FusionCallbacksIS1S_NS1Y_17LinearCombinationISM_fSM_fLNS_15FloatRoundStyleE2EEES1T_S1V_JEEENSA_5SM1004TMEM4LOAD26SM100_TMEM_LOAD_32dp32b32xENSA_20SM90_TMA_LOAD_IM2COLENS1A_INS1B_ILi2ELi4ELi3EEES1E_NSZ_INSB_IJS1F_SI_EEENSB_IJSI_SE_EEEEEEENSA_39AutoVectorizingCopyWithAssumedAlignmentILi128EEENSA_21SM90_TMA_STORE_IM2COLES2D_S2F_S2F_EEEvvEEEEvNT_6ParamsE) ;  /* 0xffffff3c04607950 */ /* 0x000fea0003c3ffff */
        .weak           $__internal_2_$__cuda_sm10x_tcgen05_guardrail_trap_unallocated_columns_being_dealloced
        .type           $__internal_2_$__cuda_sm10x_tcgen05_guardrail_trap_unallocated_columns_being_dealloced,@function
        .size           $__internal_2_$__cuda_sm10x_tcgen05_guardrail_trap_unallocated_columns_being_dealloced,(.L_x_344 - $__internal_2_$__cuda_sm10x_tcgen05_guardrail_trap_unallocated_columns_being_dealloced)
$__internal_2_$__cuda_sm10x_tcgen05_guardrail_trap_unallocated_columns_being_dealloced:
[----:B------:R-:W-:Y:S05]  /*c280*/  BPT.TRAP 0x1 ;  /* 0x000000040000795c */ /* 0x000fea0000300000 */
[----:B------:R-:W-:-:S04]  /*c290*/  HFMA2 R3, -RZ, RZ, 0, 0 ;  /* 0x00000000ff037431 */ /* 0x000fc800000001ff */
[----:B------:R-:W-:Y:S05]  /*c2a0*/  RET.REL.NODEC R2 `(_ZN7cutlass13device_kernelINS_4conv6kernel13ConvUniversalINS1_16ConvProblemShapeILNS1_8OperatorE0ELi2EEENS1_10collective14CollectiveConvINS1_47MainloopSm100TmaUmmaWarpSpecializedImplicitGemmILS5_0ELi72ELi2ELi1ELi2EN4cute5tupleIJNSA_1CILi2EEENSC_ILi1EEESE_EEEEENSB_IJNSC_ILi128EEENSC_ILi64EEENSB_IJNSC_ILi32EEEEEEEEENS_12float_e4m3_tESM_NSA_8TiledMMAINSA_8MMA_AtomIJNSA_10MMA_TraitsINSA_25SM100_MMA_F8F6F4_2x1SM_SSEJSM_SM_fSH_SI_NSA_17integral_constantINSA_4UMMA5MajorELST_0EEESU_NSR_INSS_7ScaleInELSV_0EEESW_EEEEEENSA_6LayoutINSB_IJSE_SE_SE_EEENSB_IJNSC_ILi0EEES11_S11_EEEEENSB_IJNSA_10UnderscoreES14_S14_EEEEENS7_6detail27Sm100ImplicitGemmTileTraitsINSA_25SM100_TMA_2SM_LOAD_IM2COLENSA_14ComposedLayoutINSA_7SwizzleILi1ELi4ELi3EEENSA_18smem_ptr_flag_bitsILi8EEENSZ_INSB_IJNSC_ILi8EEESJ_EEENSB_IJSJ_SE_EEEEEEEvEENS18_INSA_18SM100_TMA_2SM_LOADES1J_vEEEENS_8epilogue10collective18CollectiveEpilogueINS1O_23Sm100TmaWarpSpecializedILi1ELi1ELi32ELb0ELb0EEEJNSB_IJSI_SI_SK_EEENSB_IJNSZ_ISI_SE_EES1U_EEESM_NSB_IJNSB_IJlllEEESE_S11_EEESM_S1X_NS1O_6fusion15FusionCallbacksIS1S_NS1Y_17LinearCombinationISM_fSM_fLNS_15FloatRoundStyleE2EEES1T_S1V_JEEENSA_5SM1004TMEM4LOAD26SM100_TMEM_LOAD_32dp32b32xENSA_20SM90_TMA_LOAD_IM2COLENS1A_INS1B_ILi2ELi4ELi3EEES1E_NSZ_INSB_IJS1F_SI_EEENSB_IJSI_SE_EEEEEEENSA_39AutoVectorizingCopyWithAssumedAlignmentILi128EEENSA_21SM90_TMA_STORE_IM2COLES2D_S2F_S2F_EEEvvEEEEvNT_6ParamsE) ;  /* 0xffffff3c02547950 */ /* 0x000fea0003c3ffff */
.L_x_343:
[----:B------:R-:W-:-:S00]  /*c2b0*/  BRA `(.L_x_343) ;  /* 0xfffffffc00fc7947 */ /* 0x000fc0000383ffff */
[----:B------:R-:W-:-:S00]  /*c2c0*/  NOP ;  /* 0x0000000000007918 */ /* 0x000fc00000000000 */
        /* <DEDUP_REMOVED lines=11> */
.L_x_344:


//--------------------- .nv.global.init           --------------------------
	.section	.nv.global.init,"aw",@progbits
.nv.global.init:
	.type		$str$29,@object
	.size		$str$29,($str$30 - $str$29)
$str$29:
        /*0000*/ 	.byte	0x28, 0x61, 0x64, 0x64, 0x72, 0x65, 0x73, 0x73, 0x20, 0x26, 0x20, 0x6d, 0x61, 0x73, 0x6b, 0x29
        /*0010*/ 	.byte	0x20, 0x3d, 0x3d, 0x20, 0x30, 0x00
	.type		$str$30,@object
	.size		$str$30,($str$28 - $str$30)
$str$30:
        /*0016*/ 	.byte	0x2f, 0x74, 0x6d, 0x70, 0x2f, 0x63, 0x75, 0x74, 0x6c, 0x61, 0x73, 0x73, 0x5f, 0x73, 0x77, 0x65
        /*0026*/ 	.byte	0x65, 0x70, 0x5f, 0x73, 0x72, 0x63, 0x2f, 0x69, 0x6e, 0x63, 0x6c, 0x75, 0x64, 0x65, 0x2f, 0x63
        /*0036*/ 	.byte	0x75, 0x74, 0x65, 0x2f, 0x70, 0x6f, 0x69, 0x6e, 0x74, 0x65, 0x72, 0x5f, 0x66, 0x6c, 0x61, 0x67
        /*0046*/ 	.byte	0x67, 0x65, 0x64, 0x2e, 0x68, 0x70, 0x70, 0x00
	.type		$str$28,@object
	.size		$str$28,($str$27 - $str$28)
$str$28:
        /*004e*/ 	.byte	0x2f, 0x74, 0x6d, 0x70, 0x2f, 0x63, 0x75, 0x74, 0x6c, 0x61, 0x73, 0x73, 0x5f, 0x73, 0x77, 0x65
        /*005e*/ 	.byte	0x65, 0x70, 0x5f, 0x73, 0x72, 0x63, 0x2f, 0x69, 0x6e, 0x63, 0x6c, 0x75, 0x64, 0x65, 0x2f, 0x63
        /*006e*/ 	.byte	0x75, 0x74, 0x65, 0x2f, 0x61, 0x74, 0x6f, 0x6d, 0x2f, 0x63, 0x6f, 0x70, 0x79, 0x5f, 0x74, 0x72
        /*007e*/ 	.byte	0x61, 0x69, 0x74, 0x73, 0x5f, 0x73, 0x6d, 0x31, 0x30, 0x30, 0x2e, 0x68, 0x70, 0x70, 0x00
	.type		$str$27,@object
	.size		$str$27,(__unnamed_1 - $str$27)
$str$27:
        /*008d*/ 	.byte	0x28, 0x28, 0x75, 0x69, 0x6e, 0x74, 0x33, 0x32, 0x5f, 0x74, 0x28, 0x74, 0x68, 0x72, 0x65, 0x61
        /*009d*/ 	.byte	0x64, 0x49, 0x64, 0x78, 0x2e, 0x78, 0x29, 0x20, 0x2f, 0x20, 0x33, 0x32, 0x29, 0x20, 0x25, 0x20
        /*00ad*/ 	.byte	0x34, 0x29, 0x20, 0x3d, 0x3d, 0x20, 0x28, 0x28, 0x28, 0x74, 0x6d, 0x65, 0x6d, 0x5f, 0x61, 0x64
        /*00bd*/ 	.byte	0x64, 0x72, 0x20, 0x3e, 0x3e, 0x20, 0x31, 0x36, 0x29, 0x20, 0x2f, 0x20, 0x33, 0x32, 0x29, 0x20
        /*00cd*/ 	.byte	0x25, 0x20, 0x34, 0x29, 0x00
	.type		__unnamed_1,@object
	.size		__unnamed_1,(__unnamed_2 - __unnamed_1)
__unnamed_1:
        /*00d2*/ 	.byte	0x61, 0x75, 0x74, 0x6f, 0x20, 0x63, 0x75, 0x74, 0x65, 0x3a, 0x3a, 0x61, 0x73, 0x5f, 0x70, 0x6f
        /* <DEDUP_REMOVED lines=24> */
        /*0262*/ 	.byte	0x3c, 0x34, 0x30, 0x39, 0x36, 0x3e, 0x3e, 0x3e, 0x3e, 0x5d, 0x00
	.type		__unnamed_2,@object
	.size		__unnamed_2,(.L_2 - __unnamed_2)
__unnamed_2:
        /* <DEDUP_REMOVED lines=40> */
        /*04ed*/ 	.byte	0x74, 0x65, 0x3a, 0x3a, 0x43, 0x3c, 0x30, 0x3e, 0x3e, 0x3e, 0x3e, 0x5d, 0x00
.L_2:


//--------------------- .nv.shared._ZN7cutlass13device_kernelINS_4conv6kernel13ConvUniversalINS1_16ConvProblemShapeILNS1_8OperatorE0ELi2EEENS1_10collective14CollectiveConvINS1_47MainloopSm100TmaUmmaWarpSpecializedImplicitGemmILS5_0ELi72ELi2ELi1ELi2EN4cute5tupleIJNSA_1CILi2EEENSC_ILi1EEESE_EEEEENSB_IJNSC_ILi128EEENSC_ILi64EEENSB_IJNSC_ILi32EEEEEEEEENS_12float_e4m3_tESM_NSA_8TiledMMAINSA_8MMA_AtomIJNSA_10MMA_TraitsINSA_25SM100_MMA_F8F6F4_2x1SM_SSEJSM_SM_fSH_SI_NSA_17integral_constantINSA_4UMMA5MajorELST_0EEESU_NSR_INSS_7ScaleInELSV_0EEESW_EEEEEENSA_6LayoutINSB_IJSE_SE_SE_EEENSB_IJNSC_ILi0EEES11_S11_EEEEENSB_IJNSA_10UnderscoreES14_S14_EEEEENS7_6detail27Sm100ImplicitGemmTileTraitsINSA_25SM100_TMA_2SM_LOAD_IM2COLENSA_14ComposedLayoutINSA_7SwizzleILi1ELi4ELi3EEENSA_18smem_ptr_flag_bitsILi8EEENSZ_INSB_IJNSC_ILi8EEESJ_EEENSB_IJSJ_SE_EEEEEEEvEENS18_INSA_18SM100_TMA_2SM_LOADES1J_vEEEENS_8epilogue10collective18CollectiveEpilogueINS1O_23Sm100TmaWarpSpecializedILi1ELi1ELi32ELb0ELb0EEEJNSB_IJSI_SI_SK_EEENSB_IJNSZ_ISI_SE_EES1U_EEESM_NSB_IJNSB_IJlllEEESE_S11_EEESM_S1X_NS1O_6fusion15FusionCallbacksIS1S_NS1Y_17LinearCombinationISM_fSM_fLNS_15FloatRoundStyleE2EEES1T_S1V_JEEENSA_5SM1004TMEM4LOAD26SM100_TMEM_LOAD_32dp32b32xENSA_20SM90_TMA_LOAD_IM2COLENS1A_INS1B_ILi2ELi4ELi3EEES1E_NSZ_INSB_IJS1F_SI_EEENSB_IJSI_SE_EEEEEEENSA_39AutoVectorizingCopyWithAssumedAlignmentILi128EEENSA_21SM90_TMA_STORE_IM2COLES2D_S2F_S2F_EEEvvEEEEvNT_6ParamsE --------------------------
	.section	.nv.shared._ZN7cutlass13device_kernelINS_4conv6kernel13ConvUniversalINS1_16ConvProblemShapeILNS1_8OperatorE0ELi2EEENS1_10collective14CollectiveConvINS1_47MainloopSm100TmaUmmaWarpSpecializedImplicitGemmILS5_0ELi72ELi2ELi1ELi2EN4cute5tupleIJNSA_1CILi2EEENSC_ILi1EEESE_EEEEENSB_IJNSC_ILi128EEENSC_ILi64EEENSB_IJNSC_ILi32EEEEEEEEENS_12float_e4m3_tESM_NSA_8TiledMMAINSA_8MMA_AtomIJNSA_10MMA_TraitsINSA_25SM100_MMA_F8F6F4_2x1SM_SSEJSM_SM_fSH_SI_NSA_17integral_constantINSA_4UMMA5MajorELST_0EEESU_NSR_INSS_7ScaleInELSV_0EEESW_EEEEEENSA_6LayoutINSB_IJSE_SE_SE_EEENSB_IJNSC_ILi0EEES11_S11_EEEEENSB_IJNSA_10UnderscoreES14_S14_EEEEENS7_6detail27Sm100ImplicitGemmTileTraitsINSA_25SM100_TMA_2SM_LOAD_IM2COLENSA_14ComposedLayoutINSA_7SwizzleILi1ELi4ELi3EEENSA_18smem_ptr_flag_bitsILi8EEENSZ_INSB_IJNSC_ILi8EEESJ_EEENSB_IJSJ_SE_EEEEEEEvEENS18_INSA_18SM100_TMA_2SM_LOADES1J_vEEEENS_8epilogue10collective18CollectiveEpilogueINS1O_23Sm100TmaWarpSpecializedILi1ELi1ELi32ELb0ELb0EEEJNSB_IJSI_SI_SK_EEENSB_IJNSZ_ISI_SE_EES1U_EEESM_NSB_IJNSB_IJlllEEESE_S11_EEESM_S1X_NS1O_6fusion15FusionCallbacksIS1S_NS1Y_17LinearCombinationISM_fSM_fLNS_15FloatRoundStyleE2EEES1T_S1V_JEEENSA_5SM1004TMEM4LOAD26SM100_TMEM_LOAD_32dp32b32xENSA_20SM90_TMA_LOAD_IM2COLENS1A_INS1B_ILi2ELi4ELi3EEES1E_NSZ_INSB_IJS1F_SI_EEENSB_IJSI_SE_EEEEEEENSA_39AutoVectorizingCopyWithAssumedAlignmentILi128EEENSA_21SM90_TMA_STORE_IM2COLES2D_S2F_S2F_EEEvvEEEEvNT_6ParamsE,"aw",@nobits
	.sectionflags	@""
	.align	16
	.zero		1024


//--------------------- .nv.shared.reserved.0     --------------------------
	.section	.nv.shared.reserved.0,"aw",@nobits
	.weak		__nv_reservedSMEM_offset_0_alias
	.size		__nv_reservedSMEM_offset_0_alias, 0, 64
	.other		__nv_reservedSMEM_offset_0_alias,@"STO_CUDA_RESERVED_SHARED STV_DEFAULT"
__nv_reservedSMEM_offset_0_alias:
	.zero		0
.nv.shared.reserved.0:
	.zero		64
	.weak		__nv_reservedSMEM_tcgen05_partition
	.type		__nv_reservedSMEM_tcgen05_partition,@object
	.size		__nv_reservedSMEM_tcgen05_partition,(.L_0 - __nv_reservedSMEM_tcgen05_partition)
__nv_reservedSMEM_tcgen05_partition:
	.zero		32
.L_0:


//--------------------- .nv.global                --------------------------
	.section	.nv.global,"aw",@nobits
.nv.global:
	.type		_ZN39_INTERNAL_a6e68a74_4_k_cu_9acd2f08_31954cute1_E,@object
	.size		_ZN39_INTERNAL_a6e68a74_4_k_cu_9acd2f08_31954cute1_E,(_ZN39_INTERNAL_a6e68a74_4_k_cu_9acd2f08_31954cuda3std3__45__cpo6cbeginE - _ZN39_INTERNAL_a6e68a74_4_k_cu_9acd2f08_31954cute1_E)
_ZN39_INTERNAL_a6e68a74_4_k_cu_9acd2f08_31954cute1_E:
	.zero		1
	.type		_ZN39_INTERNAL_a6e68a74_4_k_cu_9acd2f08_31954cuda3std3__45__cpo6cbeginE,@object
	.size		_ZN39_INTERNAL_a6e68a74_4_k_cu_9acd2f08_31954cuda3std3__45__cpo6cbeginE,(_ZN39_INTERNAL_a6e68a74_4_k_cu_9acd2f08_31954cuda3std3__48in_placeE - _ZN39_INTERNAL_a6e68a74_4_k_cu_9acd2f08_31954cuda3std3__45__cpo6cbeginE)
_ZN39_INTERNAL_a6e68a74_4_k_cu_9acd2f08_31954cuda3std3__45__cpo6cbeginE:
	.zero		1
	.type		_ZN39_INTERNAL_a6e68a74_4_k_cu_9acd2f08_31954cuda3std3__48in_placeE,@object
	.size		_ZN39_INTERNAL_a6e68a74_4_k_cu_9acd2f08_31954cuda3std3__48in_placeE,(_ZN39_INTERNAL_a6e68a74_4_k_cu_9acd2f08_31954cuda3std6ranges3__45__cpo9iter_moveE - _ZN39_INTERNAL_a6e68a74_4_k_cu_9acd2f08_31954cuda3std3__48in_placeE)
_ZN39_INTERNAL_a6e68a74_4_k_cu_9acd2f08_31954cuda3std3__48in_placeE:
	.zero		1
	.type		_ZN39_INTERNAL_a6e68a74_4_k_cu_9acd2f08_31954cuda3std6ranges3__45__cpo9iter_moveE,@object
	.size		_ZN39_INTERNAL_a6e68a74_4_k_cu_9acd2f08_31954cuda3std6ranges3__45__cpo9iter_moveE,(_ZN39_INTERNAL_a6e68a74_4_k_cu_9acd2f08_31954cuda3std3__45__cpo5beginE - _ZN39_INTERNAL_a6e68a74_4_k_cu_9acd2f08_31954cuda3std6ranges3__45__cpo9iter_moveE)
_ZN39_INTERNAL_a6e68a74_4_k_cu_9acd2f08_31954cuda3std6ranges3__45__cpo9iter_moveE:
	.zero		1
	.type		_ZN39_INTERNAL_a6e68a74_4_k_cu_9acd2f08_31954cuda3std3__45__cpo5beginE,@object
	.size		_ZN39_INTERNAL_a6e68a74_4_k_cu_9acd2f08_31954cuda3std3__45__cpo5beginE,(_ZN39_INTERNAL_a6e68a74_4_k_cu_9acd2f08_31954cuda3std3__441_GLOBAL__N__a6e68a74_4_k_cu_9acd2f08_31956ignoreE - _ZN39_INTERNAL_a6e68a74_4_k_cu_9acd2f08_31954cuda3std3__45__cpo5beginE)
_ZN39_INTERNAL_a6e68a74_4_k_cu_9acd2f08_31954cuda3std3__45__cpo5beginE:
	.zero		1
	.type		_ZN39_INTERNAL_a6e68a74_4_k_cu_9acd2f08_31954cuda3std3__441_GLOBAL__N__a6e68a74_4_k_cu_9acd2f08_31956ignoreE,@object
	.size		_ZN39_INTERNAL_a6e68a74_4_k_cu_9acd2f08_31954cuda3std3__441_GLOBAL__N__a6e68a74_4_k_cu_9acd2f08_31956ignoreE,(_ZN39_INTERNAL_a6e68a74_4_k_cu_9acd2f08_31954cute7productE - _ZN39_INTERNAL_a6e68a74_4_k_cu_9acd2f08_31954cuda3std3__441_GLOBAL__N__a6e68a74_4_k_cu_9acd2f08_31956ignoreE)
_ZN39_INTERNAL_a6e68a74_4_k_cu_9acd2f08_31954cuda3std3__441_GLOBAL__N__a6e68a74_4_k_cu_9acd2f08_31956ignoreE:
	.zero		1
	.type		_ZN39_INTERNAL_a6e68a74_4_k_cu_9acd2f08_31954cute7productE,@object
	.size		_ZN39_INTERNAL_a6e68a74_4_k_cu_9acd2f08_31954cute7productE,(_ZN39_INTERNAL_a6e68a74_4_k_cu_9acd2f08_31954cuda3std3__45__cpo3endE - _ZN39_INTERNAL_a6e68a74_4_k_cu_9acd2f08_31954cute7productE)
_ZN39_INTERNAL_a6e68a74_4_k_cu_9acd2f08_31954cute7productE:
	.zero		1
	.type		_ZN39_INTERNAL_a6e68a74_4_k_cu_9acd2f08_31954cuda3std3__45__cpo3endE,@object
	.size		_ZN39_INTERNAL_a6e68a74_4_k_cu_9acd2f08_31954cuda3std3__45__cpo3endE,(_ZN39_INTERNAL_a6e68a74_4_k_cu_9acd2f08_31954cuda3std3__419piecewise_constructE - _ZN39_INTERNAL_a6e68a74_4_k_cu_9acd2f08_31954cuda3std3__45__cpo3endE)
_ZN39_INTERNAL_a6e68a74_4_k_cu_9acd2f08_31954cuda3std3__45__cpo3endE:
	.zero		1
	.type		_ZN39_INTERNAL_a6e68a74_4_k_cu_9acd2f08_31954cuda3std3__419piecewise_constructE,@object
	.size		_ZN39_INTERNAL_a6e68a74_4_k_cu_9acd2f08_31954cuda3std3__419piecewise_constructE,(_ZN39_INTERNAL_a6e68a74_4_k_cu_9acd2f08_31954cuda3std3__45__cpo4cendE - _ZN39_INTERNAL_a6e68a74_4_k_cu_9acd2f08_31954cuda3std3__419piecewise_constructE)
_ZN39_INTERNAL_a6e68a74_4_k_cu_9acd2f08_31954cuda3std3__419piecewise_constructE:
	.zero		1
	.type		_ZN39_INTERNAL_a6e68a74_4_k_cu_9acd2f08_31954cuda3std3__45__cpo4cendE,@object
	.size		_ZN39_INTERNAL_a6e68a74_4_k_cu_9acd2f08_31954cuda3std3__45__cpo4cendE,(_ZN39_INTERNAL_a6e68a74_4_k_cu_9acd2f08_31954cuda3std6ranges3__45__cpo4swapE - _ZN39_INTERNAL_a6e68a74_4_k_cu_9acd2f08_31954cuda3std3__45__cpo4cendE)
_ZN39_INTERNAL_a6e68a74_4_k_cu_9acd2f08_31954cuda3std3__45__cpo4cendE:
	.zero		1
	.type		_ZN39_INTERNAL_a6e68a74_4_k_cu_9acd2f08_31954cuda3std6ranges3__45__cpo4swapE,@object
	.size		_ZN39_INTERNAL_a6e68a74_4_k_cu_9acd2f08_31954cuda3std6ranges3__45__cpo4swapE,(.L_10 - _ZN39_INTERNAL_a6e68a74_4_k_cu_9acd2f08_31954cuda3std6ranges3__45__cpo4swapE)
_ZN39_INTERNAL_a6e68a74_4_k_cu_9acd2f08_31954cuda3std6ranges3__45__cpo4swapE:
	.zero		1
.L_10:


//--------------------- .nv.constant0._ZN7cutlass13device_kernelINS_4conv6kernel13ConvUniversalINS1_16ConvProblemShapeILNS1_8OperatorE0ELi2EEENS1_10collective14CollectiveConvINS1_47MainloopSm100TmaUmmaWarpSpecializedImplicitGemmILS5_0ELi72ELi2ELi1ELi2EN4cute5tupleIJNSA_1CILi2EEENSC_ILi1EEESE_EEEEENSB_IJNSC_ILi128EEENSC_ILi64EEENSB_IJNSC_ILi32EEEEEEEEENS_12float_e4m3_tESM_NSA_8TiledMMAINSA_8MMA_AtomIJNSA_10MMA_TraitsINSA_25SM100_MMA_F8F6F4_2x1SM_SSEJSM_SM_fSH_SI_NSA_17integral_constantINSA_4UMMA5MajorELST_0EEESU_NSR_INSS_7ScaleInELSV_0EEESW_EEEEEENSA_6LayoutINSB_IJSE_SE_SE_EEENSB_IJNSC_ILi0EEES11_S11_EEEEENSB_IJNSA_10UnderscoreES14_S14_EEEEENS7_6detail27Sm100ImplicitGemmTileTraitsINSA_25SM100_TMA_2SM_LOAD_IM2COLENSA_14ComposedLayoutINSA_7SwizzleILi1ELi4ELi3EEENSA_18smem_ptr_flag_bitsILi8EEENSZ_INSB_IJNSC_ILi8EEESJ_EEENSB_IJSJ_SE_EEEEEEEvEENS18_INSA_18SM100_TMA_2SM_LOADES1J_vEEEENS_8epilogue10collective18CollectiveEpilogueINS1O_23Sm100TmaWarpSpecializedILi1ELi1ELi32ELb0ELb0EEEJNSB_IJSI_SI_SK_EEENSB_IJNSZ_ISI_SE_EES1U_EEESM_NSB_IJNSB_IJlllEEESE_S11_EEESM_S1X_NS1O_6fusion15FusionCallbacksIS1S_NS1Y_17LinearCombinationISM_fSM_fLNS_15FloatRoundStyleE2EEES1T_S1V_JEEENSA_5SM1004TMEM4LOAD26SM100_TMEM_LOAD_32dp32b32xENSA_20SM90_TMA_LOAD_IM2COLENS1A_INS1B_ILi2ELi4ELi3EEES1E_NSZ_INSB_IJS1F_SI_EEENSB_IJSI_SE_EEEEEEENSA_39AutoVectorizingCopyWithAssumedAlignmentILi128EEENSA_21SM90_TMA_STORE_IM2COLES2D_S2F_S2F_EEEvvEEEEvNT_6ParamsE --------------------------
	.section	.nv.constant0._ZN7cutlass13device_kernelINS_4conv6kernel13ConvUniversalINS1_16ConvProblemShapeILNS1_8OperatorE0ELi2EEENS1_10collective14CollectiveConvINS1_47MainloopSm100TmaUmmaWarpSpecializedImplicitGemmILS5_0ELi72ELi2ELi1ELi2EN4cute5tupleIJNSA_1CILi2EEENSC_ILi1EEESE_EEEEENSB_IJNSC_ILi128EEENSC_ILi64EEENSB_IJNSC_ILi32EEEEEEEEENS_12float_e4m3_tESM_NSA_8TiledMMAINSA_8MMA_AtomIJNSA_10MMA_TraitsINSA_25SM100_MMA_F8F6F4_2x1SM_SSEJSM_SM_fSH_SI_NSA_17integral_constantINSA_4UMMA5MajorELST_0EEESU_NSR_INSS_7ScaleInELSV_0EEESW_EEEEEENSA_6LayoutINSB_IJSE_SE_SE_EEENSB_IJNSC_ILi0EEES11_S11_EEEEENSB_IJNSA_10UnderscoreES14_S14_EEEEENS7_6detail27Sm100ImplicitGemmTileTraitsINSA_25SM100_TMA_2SM_LOAD_IM2COLENSA_14ComposedLayoutINSA_7SwizzleILi1ELi4ELi3EEENSA_18smem_ptr_flag_bitsILi8EEENSZ_INSB_IJNSC_ILi8EEESJ_EEENSB_IJSJ_SE_EEEEEEEvEENS18_INSA_18SM100_TMA_2SM_LOADES1J_vEEEENS_8epilogue10collective18CollectiveEpilogueINS1O_23Sm100TmaWarpSpecializedILi1ELi1ELi32ELb0ELb0EEEJNSB_IJSI_SI_SK_EEENSB_IJNSZ_ISI_SE_EES1U_EEESM_NSB_IJNSB_IJlllEEESE_S11_EEESM_S1X_NS1O_6fusion15FusionCallbacksIS1S_NS1Y_17LinearCombinationISM_fSM_fLNS_15FloatRoundStyleE2EEES1T_S1V_JEEENSA_5SM1004TMEM4LOAD26SM100_TMEM_LOAD_32dp32b32xENSA_20SM90_TMA_LOAD_IM2COLENS1A_INS1B_ILi2ELi4ELi3EEES1E_NSZ_INSB_IJS1F_SI_EEENSB_IJSI_SE_EEEEEEENSA_39AutoVectorizingCopyWithAssumedAlignmentILi128EEENSA_21SM90_TMA_STORE_IM2COLES2D_S2F_S2F_EEEvvEEEEvNT_6ParamsE,"a",@progbits
	.sectionflags	@""
	.align	4
.nv.constant0._ZN7cutlass13device_kernelINS_4conv6kernel13ConvUniversalINS1_16ConvProblemShapeILNS1_8OperatorE0ELi2EEENS1_10collective14CollectiveConvINS1_47MainloopSm100TmaUmmaWarpSpecializedImplicitGemmILS5_0ELi72ELi2ELi1ELi2EN4cute5tupleIJNSA_1CILi2EEENSC_ILi1EEESE_EEEEENSB_IJNSC_ILi128EEENSC_ILi64EEENSB_IJNSC_ILi32EEEEEEEEENS_12float_e4m3_tESM_NSA_8TiledMMAINSA_8MMA_AtomIJNSA_10MMA_TraitsINSA_25SM100_MMA_F8F6F4_2x1SM_SSEJSM_SM_fSH_SI_NSA_17integral_constantINSA_4UMMA5MajorELST_0EEESU_NSR_INSS_7ScaleInELSV_0EEESW_EEEEEENSA_6LayoutINSB_IJSE_SE_SE_EEENSB_IJNSC_ILi0EEES11_S11_EEEEENSB_IJNSA_10UnderscoreES14_S14_EEEEENS7_6detail27Sm100ImplicitGemmTileTraitsINSA_25SM100_TMA_2SM_LOAD_IM2COLENSA_14ComposedLayoutINSA_7SwizzleILi1ELi4ELi3EEENSA_18smem_ptr_flag_bitsILi8EEENSZ_INSB_IJNSC_ILi8EEESJ_EEENSB_IJSJ_SE_EEEEEEEvEENS18_INSA_18SM100_TMA_2SM_LOADES1J_vEEEENS_8epilogue10collective18CollectiveEpilogueINS1O_23Sm100TmaWarpSpecializedILi1ELi1ELi32ELb0ELb0EEEJNSB_IJSI_SI_SK_EEENSB_IJNSZ_ISI_SE_EES1U_EEESM_NSB_IJNSB_IJlllEEESE_S11_EEESM_S1X_NS1O_6fusion15FusionCallbacksIS1S_NS1Y_17LinearCombinationISM_fSM_fLNS_15FloatRoundStyleE2EEES1T_S1V_JEEENSA_5SM1004TMEM4LOAD26SM100_TMEM_LOAD_32dp32b32xENSA_20SM90_TMA_LOAD_IM2COLENS1A_INS1B_ILi2ELi4ELi3EEES1E_NSZ_INSB_IJS1F_SI_EEENSB_IJSI_SE_EEEEEEENSA_39AutoVectorizingCopyWithAssumedAlignmentILi128EEENSA_21SM90_TMA_STORE_IM2COLES2D_S2F_S2F_EEEvvEEEEvNT_6ParamsE:
	.zero		2944


//--------------------- SYMBOLS --------------------------

	.type		.nv.reservedSmem.offset0,@object
	.size		.nv.reservedSmem.offset0,0x4
	.type		.nv.reservedSmem.cap,@object
	.size		.nv.reservedSmem.cap,0x4
	.type		__assertfail,@function
